	.target	sm_100a

	.elftype	@"ET_EXEC"


//--------------------- .note.nv.tkinfo           --------------------------
	.section	.note.nv.tkinfo,"",@"SHT_NOTE"
	.sectionflags	@"SHF_NOTE_NV_TKINFO"
	.tkinfo
        /*0018*/ 	.word	0x00000002
        /*0030*/ 	.string	""
        /*0030*/ 	.string	"ptxas"
        /*0030*/ 	.string	"Cuda compilation tools, release 13.0, V13.0.88"
        /*0030*/ 	.string	"Build cuda_13.0.r13.0/compiler.36424714_0"
        /*0030*/ 	.string	"-arch sm_100a -m 64 "



//--------------------- .note.nv.cuinfo           --------------------------
	.section	.note.nv.cuinfo,"",@"SHT_NOTE"
	.sectionflags	@"SHF_NOTE_NV_CUINFO"
        /*0018*/ 	.short	0x0002
        /*001a*/ 	.short	0x0064
        /*001c*/ 	.short	0x0082
	.zero		2


//--------------------- .nv.info                  --------------------------
	.section	.nv.info,"",@"SHT_CUDA_INFO"
	.align	4


	//----- nvinfo : EIATTR_REGCOUNT
	.align		4
        /*0000*/ 	.byte	0x04, 0x2f
        /*0002*/ 	.short	(.L_19 - .L_18)
	.align		4
.L_18:
        /*0004*/ 	.word	index@(_ZN7cutlass13device_kernelINS_4gemm6kernel13GemmUniversalIN4cute5tupleIJiiiiEEENS1_10collective13CollectiveMmaINS1_35MainloopSm100TmaUmmaWarpSpecializedILi5ELi2ELi4ENS5_IJNS4_1CILi1EEESB_SB_EEEEENS5_IJNSA_ILi64EEESE_NSA_ILi32EEEEEENS_12float_e5m2_tENS5_IJlSB_lEEESH_SI_NS4_8TiledMMAINS4_8MMA_AtomIJNS4_10MMA_TraitsINS4_19SM100_MMA_F8F6F4_SSEJSH_SH_fSE_SE_NS4_17integral_constantINS4_4UMMA5MajorELSP_0EEESQ_NSN_INSO_7ScaleInELSR_0EEESS_EEEEEENS4_6LayoutISC_NS5_IJNSA_ILi0EEESW_SW_EEEEENS5_IJNS4_10UnderscoreESZ_SZ_EEEEENS4_13SM90_TMA_LOADENS4_14ComposedLayoutINS4_7SwizzleILi1ELi4ELi3EEENS4_18smem_ptr_flag_bitsILi8EEENSV_INS5_IJNSA_ILi8EEESF_EEENS5_IJSF_SB_EEEEEEEvNS4_8identityES12_S1C_vS1D_EENS_8epilogue10collective18CollectiveEpilogueINS1F_23Sm100TmaWarpSpecializedILi1ELi1ELi32ELb0ELb0EEEJSG_NS5_IJNSV_ISE_SB_EES1K_EEESH_SI_SH_SI_NS1F_6fusion15FusionCallbacksIS1J_NS1M_17LinearCombinationISH_fSH_fLNS_15FloatRoundStyleE2EEESG_S1L_JEEENS4_5SM1004TMEM4LOAD26SM100_TMEM_LOAD_16dp32b32xES12_NS13_INS14_ILi2ELi4ELi3EEES17_NSV_INS5_IJS18_SE_EEENS5_IJSE_SB_EEEEEEENS4_39AutoVectorizingCopyWithAssumedAlignmentILi128EEENS4_14SM90_TMA_STOREES20_S22_S22_EEEvvEEEEvNT_6ParamsE)
        /*0008*/ 	.word	0x00000078


	//----- nvinfo : EIATTR_FRAME_SIZE
	.align		4
.L_19:
        /*000c*/ 	.byte	0x04, 0x11
        /*000e*/ 	.short	(.L_21 - .L_20)
	.align		4
.L_20:
        /*0010*/ 	.word	index@($__internal_2_$__cuda_sm10x_tcgen05_guardrail_trap_unallocated_columns_being_dealloced)
        /*0014*/ 	.word	0x00000000


	//----- nvinfo : EIATTR_FRAME_SIZE
	.align		4
.L_21:
        /*0018*/ 	.byte	0x04, 0x11
        /*001a*/ 	.short	(.L_23 - .L_22)
	.align		4
.L_22:
        /*001c*/ 	.word	index@($__internal_1_$__cuda_sm10x_tcgen05_guardrail_trap_phase_invalid_during_alloc)
        /*0020*/ 	.word	0x00000000


	//----- nvinfo : EIATTR_FRAME_SIZE
	.align		4
.L_23:
        /*0024*/ 	.byte	0x04, 0x11
        /*0026*/ 	.short	(.L_25 - .L_24)
	.align		4
.L_24:
        /*0028*/ 	.word	index@($__internal_0_$__cuda_sm10x_tcgen05_guardrail_trap_col_being_dealloced_not_returned_by_alloc)
        /*002c*/ 	.word	0x00000000


	//----- nvinfo : EIATTR_FRAME_SIZE
	.align		4
.L_25:
        /*0030*/ 	.byte	0x04, 0x11
        /*0032*/ 	.short	(.L_27 - .L_26)
	.align		4
.L_26:
        /*0034*/ 	.word	index@(_ZN7cutlass13device_kernelINS_4gemm6kernel13GemmUniversalIN4cute5tupleIJiiiiEEENS1_10collective13CollectiveMmaINS1_35MainloopSm100TmaUmmaWarpSpecializedILi5ELi2ELi4ENS5_IJNS4_1CILi1EEESB_SB_EEEEENS5_IJNSA_ILi64EEESE_NSA_ILi32EEEEEENS_12float_e5m2_tENS5_IJlSB_lEEESH_SI_NS4_8TiledMMAINS4_8MMA_AtomIJNS4_10MMA_TraitsINS4_19SM100_MMA_F8F6F4_SSEJSH_SH_fSE_SE_NS4_17integral_constantINS4_4UMMA5MajorELSP_0EEESQ_NSN_INSO_7ScaleInELSR_0EEESS_EEEEEENS4_6LayoutISC_NS5_IJNSA_ILi0EEESW_SW_EEEEENS5_IJNS4_10UnderscoreESZ_SZ_EEEEENS4_13SM90_TMA_LOADENS4_14ComposedLayoutINS4_7SwizzleILi1ELi4ELi3EEENS4_18smem_ptr_flag_bitsILi8EEENSV_INS5_IJNSA_ILi8EEESF_EEENS5_IJSF_SB_EEEEEEEvNS4_8identityES12_S1C_vS1D_EENS_8epilogue10collective18CollectiveEpilogueINS1F_23Sm100TmaWarpSpecializedILi1ELi1ELi32ELb0ELb0EEEJSG_NS5_IJNSV_ISE_SB_EES1K_EEESH_SI_SH_SI_NS1F_6fusion15FusionCallbacksIS1J_NS1M_17LinearCombinationISH_fSH_fLNS_15FloatRoundStyleE2EEESG_S1L_JEEENS4_5SM1004TMEM4LOAD26SM100_TMEM_LOAD_16dp32b32xES12_NS13_INS14_ILi2ELi4ELi3EEES17_NSV_INS5_IJS18_SE_EEENS5_IJSE_SB_EEEEEEENS4_39AutoVectorizingCopyWithAssumedAlignmentILi128EEENS4_14SM90_TMA_STOREES20_S22_S22_EEEvvEEEEvNT_6ParamsE)
        /*0038*/ 	.word	0x00000000


	//----- nvinfo : EIATTR_MIN_STACK_SIZE
	.align		4
.L_27:
        /*003c*/ 	.byte	0x04, 0x12
        /*003e*/ 	.short	(.L_29 - .L_28)
	.align		4
.L_28:
        /*0040*/ 	.word	index@(_ZN7cutlass13device_kernelINS_4gemm6kernel13GemmUniversalIN4cute5tupleIJiiiiEEENS1_10collective13CollectiveMmaINS1_35MainloopSm100TmaUmmaWarpSpecializedILi5ELi2ELi4ENS5_IJNS4_1CILi1EEESB_SB_EEEEENS5_IJNSA_ILi64EEESE_NSA_ILi32EEEEEENS_12float_e5m2_tENS5_IJlSB_lEEESH_SI_NS4_8TiledMMAINS4_8MMA_AtomIJNS4_10MMA_TraitsINS4_19SM100_MMA_F8F6F4_SSEJSH_SH_fSE_SE_NS4_17integral_constantINS4_4UMMA5MajorELSP_0EEESQ_NSN_INSO_7ScaleInELSR_0EEESS_EEEEEENS4_6LayoutISC_NS5_IJNSA_ILi0EEESW_SW_EEEEENS5_IJNS4_10UnderscoreESZ_SZ_EEEEENS4_13SM90_TMA_LOADENS4_14ComposedLayoutINS4_7SwizzleILi1ELi4ELi3EEENS4_18smem_ptr_flag_bitsILi8EEENSV_INS5_IJNSA_ILi8EEESF_EEENS5_IJSF_SB_EEEEEEEvNS4_8identityES12_S1C_vS1D_EENS_8epilogue10collective18CollectiveEpilogueINS1F_23Sm100TmaWarpSpecializedILi1ELi1ELi32ELb0ELb0EEEJSG_NS5_IJNSV_ISE_SB_EES1K_EEESH_SI_SH_SI_NS1F_6fusion15FusionCallbacksIS1J_NS1M_17LinearCombinationISH_fSH_fLNS_15FloatRoundStyleE2EEESG_S1L_JEEENS4_5SM1004TMEM4LOAD26SM100_TMEM_LOAD_16dp32b32xES12_NS13_INS14_ILi2ELi4ELi3EEES17_NSV_INS5_IJS18_SE_EEENS5_IJSE_SB_EEEEEEENS4_39AutoVectorizingCopyWithAssumedAlignmentILi128EEENS4_14SM90_TMA_STOREES20_S22_S22_EEEvvEEEEvNT_6ParamsE)
        /*0044*/ 	.word	0x00000000
.L_29:


//--------------------- .nv.compat                --------------------------
	.section	.nv.compat,"",@"SHT_CUDA_COMPAT_INFO"
	.align	4
        /*0000*/ 	.byte	0x02, 0x09, 0x01, 0x00, 0x02, 0x02, 0x02, 0x00, 0x02, 0x05, 0x05, 0x00, 0x03, 0x07, 0x01, 0x01
        /*0010*/ 	.byte	0x02, 0x03, 0x01, 0x00, 0x02, 0x06, 0x01, 0x00, 0x04, 0x0b, 0x08, 0x00, 0x09, 0x00, 0x00, 0x00
        /*0020*/ 	.byte	0x00, 0x00, 0x00, 0x00


//--------------------- .nv.info._ZN7cutlass13device_kernelINS_4gemm6kernel13GemmUniversalIN4cute5tupleIJiiiiEEENS1_10collective13CollectiveMmaINS1_35MainloopSm100TmaUmmaWarpSpecializedILi5ELi2ELi4ENS5_IJNS4_1CILi1EEESB_SB_EEEEENS5_IJNSA_ILi64EEESE_NSA_ILi32EEEEEENS_12float_e5m2_tENS5_IJlSB_lEEESH_SI_NS4_8TiledMMAINS4_8MMA_AtomIJNS4_10MMA_TraitsINS4_19SM100_MMA_F8F6F4_SSEJSH_SH_fSE_SE_NS4_17integral_constantINS4_4UMMA5MajorELSP_0EEESQ_NSN_INSO_7ScaleInELSR_0EEESS_EEEEEENS4_6LayoutISC_NS5_IJNSA_ILi0EEESW_SW_EEEEENS5_IJNS4_10UnderscoreESZ_SZ_EEEEENS4_13SM90_TMA_LOADENS4_14ComposedLayoutINS4_7SwizzleILi1ELi4ELi3EEENS4_18smem_ptr_flag_bitsILi8EEENSV_INS5_IJNSA_ILi8EEESF_EEENS5_IJSF_SB_EEEEEEEvNS4_8identityES12_S1C_vS1D_EENS_8epilogue10collective18CollectiveEpilogueINS1F_23Sm100TmaWarpSpecializedILi1ELi1ELi32ELb0ELb0EEEJSG_NS5_IJNSV_ISE_SB_EES1K_EEESH_SI_SH_SI_NS1F_6fusion15FusionCallbacksIS1J_NS1M_17LinearCombinationISH_fSH_fLNS_15FloatRoundStyleE2EEESG_S1L_JEEENS4_5SM1004TMEM4LOAD26SM100_TMEM_LOAD_16dp32b32xES12_NS13_INS14_ILi2ELi4ELi3EEES17_NSV_INS5_IJS18_SE_EEENS5_IJSE_SB_EEEEEEENS4_39AutoVectorizingCopyWithAssumedAlignmentILi128EEENS4_14SM90_TMA_STOREES20_S22_S22_EEEvvEEEEvNT_6ParamsE --------------------------
	.section	.nv.info._ZN7cutlass13device_kernelINS_4gemm6kernel13GemmUniversalIN4cute5tupleIJiiiiEEENS1_10collective13CollectiveMmaINS1_35MainloopSm100TmaUmmaWarpSpecializedILi5ELi2ELi4ENS5_IJNS4_1CILi1EEESB_SB_EEEEENS5_IJNSA_ILi64EEESE_NSA_ILi32EEEEEENS_12float_e5m2_tENS5_IJlSB_lEEESH_SI_NS4_8TiledMMAINS4_8MMA_AtomIJNS4_10MMA_TraitsINS4_19SM100_MMA_F8F6F4_SSEJSH_SH_fSE_SE_NS4_17integral_constantINS4_4UMMA5MajorELSP_0EEESQ_NSN_INSO_7ScaleInELSR_0EEESS_EEEEEENS4_6LayoutISC_NS5_IJNSA_ILi0EEESW_SW_EEEEENS5_IJNS4_10UnderscoreESZ_SZ_EEEEENS4_13SM90_TMA_LOADENS4_14ComposedLayoutINS4_7SwizzleILi1ELi4ELi3EEENS4_18smem_ptr_flag_bitsILi8EEENSV_INS5_IJNSA_ILi8EEESF_EEENS5_IJSF_SB_EEEEEEEvNS4_8identityES12_S1C_vS1D_EENS_8epilogue10collective18CollectiveEpilogueINS1F_23Sm100TmaWarpSpecializedILi1ELi1ELi32ELb0ELb0EEEJSG_NS5_IJNSV_ISE_SB_EES1K_EEESH_SI_SH_SI_NS1F_6fusion15FusionCallbacksIS1J_NS1M_17LinearCombinationISH_fSH_fLNS_15FloatRoundStyleE2EEESG_S1L_JEEENS4_5SM1004TMEM4LOAD26SM100_TMEM_LOAD_16dp32b32xES12_NS13_INS14_ILi2ELi4ELi3EEES17_NSV_INS5_IJS18_SE_EEENS5_IJSE_SB_EEEEEEENS4_39AutoVectorizingCopyWithAssumedAlignmentILi128EEENS4_14SM90_TMA_STOREES20_S22_S22_EEEvvEEEEvNT_6ParamsE,"",@"SHT_CUDA_INFO"
	.sectionflags	@""
	.align	4


	//----- nvinfo : EIATTR_CUDA_API_VERSION
	.align		4
        /*0000*/ 	.byte	0x04, 0x37
        /*0002*/ 	.short	(.L_31 - .L_30)
.L_30:
        /*0004*/ 	.word	0x00000082


	//----- nvinfo : EIATTR_KPARAM_INFO
	.align		4
.L_31:
        /*0008*/ 	.byte	0x04, 0x17
        /*000a*/ 	.short	(.L_33 - .L_32)
.L_32:
        /*000c*/ 	.word	0x00000000
        /*0010*/ 	.short	0x0000
        /*0012*/ 	.short	0x0000
        /*0014*/ 	.byte	0x00, 0xf0, 0x01, 0x20


	//----- nvinfo : EIATTR_AT_ENTRY_FRAGMENTS
	.align		4
.L_33:
        /*0018*/ 	.byte	0x04, 0x4f
        /*001a*/ 	.short	(.L_35 - .L_34)


	//   ....[0]....
.L_34:
        /*001c*/ 	.word	0x00000006


	//----- nvinfo : EIATTR_RESERVED_SMEM_USED
	.align		4
.L_35:
        /*0020*/ 	.byte	0x01, 0x41
	.zero		2


	//----- nvinfo : EIATTR_SPARSE_MMA_MASK
	.align		4
        /*0024*/ 	.byte	0x03, 0x50
        /*0026*/ 	.short	0x0000


	//----- nvinfo : EIATTR_TCGEN05_1CTA_USED
	.align		4
        /*0028*/ 	.byte	0x01, 0x51
	.zero		2


	//----- nvinfo : EIATTR_MAXREG_COUNT
	.align		4
        /*002c*/ 	.byte	0x03, 0x1b
        /*002e*/ 	.short	0x00ff


	//----- nvinfo : EIATTR_NUM_BARRIERS
	.align		4
        /*0030*/ 	.byte	0x02, 0x4c
        /*0032*/ 	.byte	0x07
	.zero		1


	//----- nvinfo : EIATTR_EXTERNS
	.align		4
        /*0034*/ 	.byte	0x04, 0x0f
        /*0036*/ 	.short	(.L_37 - .L_36)


	//   ....[0]....
	.align		4
.L_36:
        /*0038*/ 	.word	index@(__assertfail)


	//----- nvinfo : EIATTR_MERCURY_ISA_VERSION
	.align		4
.L_37:
        /*003c*/ 	.byte	0x03, 0x5f
        /*003e*/ 	.short	0x0101


	//----- nvinfo : EIATTR_INT_WARP_WIDE_INSTR_OFFSETS
	.align		4
        /*0040*/ 	.byte	0x04, 0x31
        /*0042*/ 	.short	(.L_39 - .L_38)


	//   ....[0]....
.L_38:
        /*0044*/ 	.word	0x00001d80


	//   ....[1]....
        /*0048*/ 	.word	0x00003770


	//   ....[2]....
        /*004c*/ 	.word	0x00003790


	//   ....[3]....
        /*0050*/ 	.word	0x000037c0


	//   ....[4]....
        /*0054*/ 	.word	0x000041d0


	//   ....[5]....
        /*0058*/ 	.word	0x000042c0


	//----- nvinfo : EIATTR_COOP_GROUP_MASK_REGIDS
	.align		4
.L_39:
        /*005c*/ 	.byte	0x04, 0x29
        /*005e*/ 	.short	(.L_41 - .L_40)


	//   ....[0]....
.L_40:
        /*0060*/ 	.word	0xffffffff


	//   ....[1]....
        /*0064*/ 	.word	0xffffffff


	//   ....[2]....
        /*0068*/ 	.word	0xffffffff


	//   ....[3]....
        /*006c*/ 	.word	0xffffffff


	//   ....[4]....
        /*0070*/ 	.word	0xffffffff


	//   ....[5]....
        /*0074*/ 	.word	0xffffffff


	//   ....[6]....
        /*0078*/ 	.word	0xffffffff


	//   ....[7]....
        /*007c*/ 	.word	0xffffffff


	//   ....[8]....
        /*0080*/ 	.word	0xffffffff


	//   ....[9]....
        /*0084*/ 	.word	0xffffffff


	//   ....[10]....
        /*0088*/ 	.word	0xffffffff


	//   ....[11]....
        /*008c*/ 	.word	0xffffffff


	//   ....[12]....
        /*0090*/ 	.word	0xffffffff


	//----- nvinfo : EIATTR_COOP_GROUP_INSTR_OFFSETS
	.align		4
.L_41:
        /*0094*/ 	.byte	0x04, 0x28
        /*0096*/ 	.short	(.L_43 - .L_42)


	//   ....[0]....
.L_42:
        /*0098*/ 	.word	0x00000090


	//   ....[1]....
        /*009c*/ 	.word	0x000004d0


	//   ....[2]....
        /*00a0*/ 	.word	0x00000660


	//   ....[3]....
        /*00a4*/ 	.word	0x000007a0


	//   ....[4]....
        /*00a8*/ 	.word	0x000008a0


	//   ....[5]....
        /*00ac*/ 	.word	0x00000a10


	//   ....[6]....
        /*00b0*/ 	.word	0x00000bb0


	//   ....[7]....
        /*00b4*/ 	.word	0x00001c60


	//   ....[8]....
        /*00b8*/ 	.word	0x00002ad0


	//   ....[9]....
        /*00bc*/ 	.word	0x00002ce0


	//   ....[10]....
        /*00c0*/ 	.word	0x00002d10


	//   ....[11]....
        /*00c4*/ 	.word	0x00003650


	//   ....[12]....
        /*00c8*/ 	.word	0x00003880


	//----- nvinfo : EIATTR_VRC_CTA_INIT_COUNT
	.align		4
.L_43:
        /*00cc*/ 	.byte	0x02, 0x4a
        /*00ce*/ 	.byte	0x80
	.zero		1


	//----- nvinfo : EIATTR_SYSCALL_OFFSETS
	.align		4
        /*00d0*/ 	.byte	0x04, 0x46
        /*00d2*/ 	.short	(.L_45 - .L_44)


	//   ....[0]....
.L_44:
        /*00d4*/ 	.word	0x00004ce0


	//   ....[1]....
        /*00d8*/ 	.word	0x00004e20


	//   ....[2]....
        /*00dc*/ 	.word	0x00005580


	//----- nvinfo : EIATTR_MBARRIER_INSTR_OFFSETS
	.align		4
.L_45:
        /*00e0*/ 	.byte	0x04, 0x39
        /*00e2*/ 	.short	(.L_47 - .L_46)


	//   ....[0]....
.L_46:
        /*00e4*/ 	.word	0x000005b0
        /*00e8*/ 	.word	0x000000ff
        /*00ec*/ 	.word	0x00000000
        /*00f0*/ 	.short	0x0100
        /*00f2*/ 	.byte	0x05
	.zero		1


	//   ....[1]....
        /*00f4*/ 	.word	0x000005c0
        /*00f8*/ 	.word	0x000000ff
        /*00fc*/ 	.word	0x00000028
        /*0100*/ 	.short	0x0100
        /*0102*/ 	.byte	0x05
	.zero		1


	//   ....[2]....
        /*0104*/ 	.word	0x000005d0
        /*0108*/ 	.word	0x000000ff
        /*010c*/ 	.word	0x00000008
        /*0110*/ 	.short	0x0100
        /*0112*/ 	.byte	0x05
	.zero		1


	//   ....[3]....
        /*0114*/ 	.word	0x000005e0
        /*0118*/ 	.word	0x000000ff
        /*011c*/ 	.word	0x00000030
        /*0120*/ 	.short	0x0100
        /*0122*/ 	.byte	0x05
	.zero		1


	//   ....[4]....
        /*0124*/ 	.word	0x000005f0
        /*0128*/ 	.word	0x000000ff
        /*012c*/ 	.word	0x00000010
        /*0130*/ 	.short	0x0100
        /*0132*/ 	.byte	0x05
	.zero		1


	//   ....[5]....
        /*0134*/ 	.word	0x00000600
        /*0138*/ 	.word	0x000000ff
        /*013c*/ 	.word	0x00000038
        /*0140*/ 	.short	0x0100
        /*0142*/ 	.byte	0x05
	.zero		1


	//   ....[6]....
        /*0144*/ 	.word	0x00000610
        /*0148*/ 	.word	0x000000ff
        /*014c*/ 	.word	0x00000018
        /*0150*/ 	.short	0x0100
        /*0152*/ 	.byte	0x05
	.zero		1


	//   ....[7]....
        /*0154*/ 	.word	0x00000620
        /*0158*/ 	.word	0x000000ff
        /*015c*/ 	.word	0x00000040
        /*0160*/ 	.short	0x0100
        /*0162*/ 	.byte	0x05
	.zero		1


	//   ....[8]....
        /*0164*/ 	.word	0x00000630
        /*0168*/ 	.word	0x000000ff
        /*016c*/ 	.word	0x00000020
        /*0170*/ 	.short	0x0100
        /*0172*/ 	.byte	0x05
	.zero		1


	//   ....[9]....
        /*0174*/ 	.word	0x00000640
        /*0178*/ 	.word	0x000000ff
        /*017c*/ 	.word	0x00000048
        /*0180*/ 	.short	0x0100
        /*0182*/ 	.byte	0x05
	.zero		1


	//   ....[10]....
        /*0184*/ 	.word	0x00000770
        /*0188*/ 	.word	0x000000ff
        /*018c*/ 	.word	0x00000050
        /*0190*/ 	.short	0x0100
        /*0192*/ 	.byte	0x06
	.zero		1


	//   ....[11]....
        /*0194*/ 	.word	0x00000780
        /*0198*/ 	.word	0x000000ff
        /*019c*/ 	.word	0x00000058
        /*01a0*/ 	.short	0x0100
        /*01a2*/ 	.byte	0x06
	.zero		1


	//   ....[12]....
        /*01a4*/ 	.word	0x00000870
        /*01a8*/ 	.word	0x000000ff
        /*01ac*/ 	.word	0x00000060
        /*01b0*/ 	.short	0x0100
        /*01b2*/ 	.byte	0x05
	.zero		1


	//   ....[13]....
        /*01b4*/ 	.word	0x00000880
        /*01b8*/ 	.word	0x000000ff
        /*01bc*/ 	.word	0x00000068
        /*01c0*/ 	.short	0x0100
        /*01c2*/ 	.byte	0x05
	.zero		1


	//   ....[14]....
        /*01c4*/ 	.word	0x000009c0
        /*01c8*/ 	.word	0x000000ff
        /*01cc*/ 	.word	0x00000070
        /*01d0*/ 	.short	0x0100
        /*01d2*/ 	.byte	0x05
	.zero		1


	//   ....[15]....
        /*01d4*/ 	.word	0x000009d0
        /*01d8*/ 	.word	0x000000ff
        /*01dc*/ 	.word	0x00000080
        /*01e0*/ 	.short	0x0100
        /*01e2*/ 	.byte	0x05
	.zero		1


	//   ....[16]....
        /*01e4*/ 	.word	0x000009e0
        /*01e8*/ 	.word	0x000000ff
        /*01ec*/ 	.word	0x00000078
        /*01f0*/ 	.short	0x0100
        /*01f2*/ 	.byte	0x05
	.zero		1


	//   ....[17]....
        /*01f4*/ 	.word	0x000009f0
        /*01f8*/ 	.word	0x000000ff
        /*01fc*/ 	.word	0x00000088
        /*0200*/ 	.short	0x0100
        /*0202*/ 	.byte	0x05
	.zero		1


	//   ....[18]....
        /*0204*/ 	.word	0x00000b20
        /*0208*/ 	.word	0x000000ff
        /*020c*/ 	.word	0x00000090
        /*0210*/ 	.short	0x0100
        /*0212*/ 	.byte	0x06
	.zero		1


	//   ....[19]....
        /*0214*/ 	.word	0x00000b30
        /*0218*/ 	.word	0x000000ff
        /*021c*/ 	.word	0x000000b0
        /*0220*/ 	.short	0x0100
        /*0222*/ 	.byte	0x06
	.zero		1


	//   ....[20]....
        /*0224*/ 	.word	0x00000b40
        /*0228*/ 	.word	0x000000ff
        /*022c*/ 	.word	0x00000098
        /*0230*/ 	.short	0x0100
        /*0232*/ 	.byte	0x06
	.zero		1


	//   ....[21]....
        /*0234*/ 	.word	0x00000b50
        /*0238*/ 	.word	0x000000ff
        /*023c*/ 	.word	0x000000b8
        /*0240*/ 	.short	0x0100
        /*0242*/ 	.byte	0x06
	.zero		1


	//   ....[22]....
        /*0244*/ 	.word	0x00000b60
        /*0248*/ 	.word	0x000000ff
        /*024c*/ 	.word	0x000000a0
        /*0250*/ 	.short	0x0100
        /*0252*/ 	.byte	0x06
	.zero		1


	//   ....[23]....
        /*0254*/ 	.word	0x00000b70
        /*0258*/ 	.word	0x000000ff
        /*025c*/ 	.word	0x000000c0
        /*0260*/ 	.short	0x0100
        /*0262*/ 	.byte	0x06
	.zero		1


	//   ....[24]....
        /*0264*/ 	.word	0x00000b80
        /*0268*/ 	.word	0x000000ff
        /*026c*/ 	.word	0x000000a8
        /*0270*/ 	.short	0x0100
        /*0272*/ 	.byte	0x06
	.zero		1


	//   ....[25]....
        /*0274*/ 	.word	0x00000b90
        /*0278*/ 	.word	0x000000ff
        /*027c*/ 	.word	0x000000c8
        /*0280*/ 	.short	0x0100
        /*0282*/ 	.byte	0x06
	.zero		1


	//   ....[26]....
        /*0284*/ 	.word	0x00000c80
        /*0288*/ 	.word	0x000000ff
        /*028c*/ 	.word	0x000000d0
        /*0290*/ 	.short	0x0100
        /*0292*/ 	.byte	0x05
	.zero		1


	//   ....[27]....
        /*0294*/ 	.word	0x00000c90
        /*0298*/ 	.word	0x000000ff
        /*029c*/ 	.word	0x000000e0
        /*02a0*/ 	.short	0x0100
        /*02a2*/ 	.byte	0x05
	.zero		1


	//   ....[28]....
        /*02a4*/ 	.word	0x00000ca0
        /*02a8*/ 	.word	0x000000ff
        /*02ac*/ 	.word	0x000000d8
        /*02b0*/ 	.short	0x0100
        /*02b2*/ 	.byte	0x05
	.zero		1


	//   ....[29]....
        /*02b4*/ 	.word	0x00000cb0
        /*02b8*/ 	.word	0x000000ff
        /*02bc*/ 	.word	0x000000e8
        /*02c0*/ 	.short	0x0100
        /*02c2*/ 	.byte	0x05
	.zero		1


	//   ....[30]....
        /*02c4*/ 	.word	0x00001580
        /*02c8*/ 	.word	0x00000003
        /*02cc*/ 	.word	0x000000e0
        /*02d0*/ 	.short	0x010a
        /*02d2*/ 	.byte	0xff
	.zero		1


	//   ....[31]....
        /*02d4*/ 	.word	0x000015b0
        /*02d8*/ 	.word	0x00000003
        /*02dc*/ 	.word	0x000000d0
        /*02e0*/ 	.short	0x0101
        /*02e2*/ 	.byte	0xff
	.zero		1


	//   ....[32]....
        /*02e4*/ 	.word	0x00001680
        /*02e8*/ 	.word	0x000000ff
        /*02ec*/ 	.word	0x00000028
        /*02f0*/ 	.short	0x010a
        /*02f2*/ 	.byte	0x08
	.zero		1


	//   ....[33]....
        /*02f4*/ 	.word	0x00001720
        /*02f8*/ 	.word	0x000000ff
        /*02fc*/ 	.word	0x00000028
        /*0300*/ 	.short	0x010a
        /*0302*/ 	.byte	0x21
	.zero		1


	//   ....[34]....
        /*0304*/ 	.word	0x00001880
        /*0308*/ 	.word	0x000000ff
        /*030c*/ 	.word	0x00000028
        /*0310*/ 	.short	0x010a
        /*0312*/ 	.byte	0x08
	.zero		1


	//   ....[35]....
        /*0314*/ 	.word	0x00001970
        /*0318*/ 	.word	0x000000ff
        /*031c*/ 	.word	0x00000068
        /*0320*/ 	.short	0x0101
        /*0322*/ 	.byte	0x04
	.zero		1


	//   ....[36]....
        /*0324*/ 	.word	0x00001990
        /*0328*/ 	.word	0x000000ff
        /*032c*/ 	.word	0x00000028
        /*0330*/ 	.short	0x010a
        /*0332*/ 	.byte	0x08
	.zero		1


	//   ....[37]....
        /*0334*/ 	.word	0x00001a10
        /*0338*/ 	.word	0x000000ff
        /*033c*/ 	.word	0x00000028
        /*0340*/ 	.short	0x010a
        /*0342*/ 	.byte	0x11
	.zero		1


	//   ....[38]....
        /*0344*/ 	.word	0x00001b70
        /*0348*/ 	.word	0x000000ff
        /*034c*/ 	.word	0x00000028
        /*0350*/ 	.short	0x010a
        /*0352*/ 	.byte	0x08
	.zero		1


	//   ....[39]....
        /*0354*/ 	.word	0x00001c90
        /*0358*/ 	.word	0x00000002
        /*035c*/ 	.word	0x00000070
        /*0360*/ 	.short	0x010a
        /*0362*/ 	.byte	0xff
	.zero		1


	//   ....[40]....
        /*0364*/ 	.word	0x00001d50
        /*0368*/ 	.word	0x00000002
        /*036c*/ 	.word	0x00000000
        /*0370*/ 	.short	0x0101
        /*0372*/ 	.byte	0xff
	.zero		1


	//   ....[41]....
        /*0374*/ 	.word	0x000022b0
        /*0378*/ 	.word	0x000000ff
        /*037c*/ 	.word	0x00000000
        /*0380*/ 	.short	0x010a
        /*0382*/ 	.byte	0x05
	.zero		1


	//   ....[42]....
        /*0384*/ 	.word	0x00002340
        /*0388*/ 	.word	0x000000ff
        /*038c*/ 	.word	0x00000000
        /*0390*/ 	.short	0x010a
        /*0392*/ 	.byte	0x05
	.zero		1


	//   ....[43]....
        /*0394*/ 	.word	0x000023d0
        /*0398*/ 	.word	0x000000ff
        /*039c*/ 	.word	0x00000000
        /*03a0*/ 	.short	0x010a
        /*03a2*/ 	.byte	0x05
	.zero		1


	//   ....[44]....
        /*03a4*/ 	.word	0x00002460
        /*03a8*/ 	.word	0x000000ff
        /*03ac*/ 	.word	0x00000000
        /*03b0*/ 	.short	0x010a
        /*03b2*/ 	.byte	0x05
	.zero		1


	//   ....[45]....
        /*03b4*/ 	.word	0x00002500
        /*03b8*/ 	.word	0x00000000
        /*03bc*/ 	.word	0x00000000
        /*03c0*/ 	.short	0x010a
        /*03c2*/ 	.byte	0xff
	.zero		1


	//   ....[46]....
        /*03c4*/ 	.word	0x00002620
        /*03c8*/ 	.word	0x00000000
        /*03cc*/ 	.word	0x000000d0
        /*03d0*/ 	.short	0x010a
        /*03d2*/ 	.byte	0xff
	.zero		1


	//   ....[47]....
        /*03d4*/ 	.word	0x00002680
        /*03d8*/ 	.word	0x00000004
        /*03dc*/ 	.word	0x00000000
        /*03e0*/ 	.short	0x0101
        /*03e2*/ 	.byte	0xff
	.zero		1


	//   ....[48]....
        /*03e4*/ 	.word	0x000026a0
        /*03e8*/ 	.word	0x000000ff
        /*03ec*/ 	.word	0x00000080
        /*03f0*/ 	.short	0x010a
        /*03f2*/ 	.byte	0x05
	.zero		1


	//   ....[49]....
        /*03f4*/ 	.word	0x000027c0
        /*03f8*/ 	.word	0x00000000
        /*03fc*/ 	.word	0x00000070
        /*0400*/ 	.short	0x010a
        /*0402*/ 	.byte	0xff
	.zero		1


	//   ....[50]....
        /*0404*/ 	.word	0x000028d0
        /*0408*/ 	.word	0x00000000
        /*040c*/ 	.word	0x00000000
        /*0410*/ 	.short	0x0101
        /*0412*/ 	.byte	0xff
	.zero		1


	//   ....[51]....
        /*0414*/ 	.word	0x00002960
        /*0418*/ 	.word	0x000000ff
        /*041c*/ 	.word	0x00000080
        /*0420*/ 	.short	0x0106
        /*0422*/ 	.byte	0x05
	.zero		1


	//   ....[52]....
        /*0424*/ 	.word	0x00002980
        /*0428*/ 	.word	0x000000ff
        /*042c*/ 	.word	0x00000080
        /*0430*/ 	.short	0x010a
        /*0432*/ 	.byte	0x05
	.zero		1


	//   ....[53]....
        /*0434*/ 	.word	0x00002a10
        /*0438*/ 	.word	0x000000ff
        /*043c*/ 	.word	0x00000080
        /*0440*/ 	.short	0x0106
        /*0442*/ 	.byte	0x04
	.zero		1


	//   ....[54]....
        /*0444*/ 	.word	0x00002a50
        /*0448*/ 	.word	0x00000000
        /*044c*/ 	.word	0x00000080
        /*0450*/ 	.short	0x010a
        /*0452*/ 	.byte	0xff
	.zero		1


	//   ....[55]....
        /*0454*/ 	.word	0x00002f30
        /*0458*/ 	.word	0x00000000
        /*045c*/ 	.word	0x00000070
        /*0460*/ 	.short	0x010a
        /*0462*/ 	.byte	0xff
	.zero		1


	//   ....[56]....
        /*0464*/ 	.word	0x00003030
        /*0468*/ 	.word	0x00000003
        /*046c*/ 	.word	0x00000000
        /*0470*/ 	.short	0x0101
        /*0472*/ 	.byte	0xff
	.zero		1


	//   ....[57]....
        /*0474*/ 	.word	0x00003040
        /*0478*/ 	.word	0x000000ff
        /*047c*/ 	.word	0x00000000
        /*0480*/ 	.short	0x010a
        /*0482*/ 	.byte	0x04
	.zero		1


	//   ....[58]....
        /*0484*/ 	.word	0x00003060
        /*0488*/ 	.word	0x000000ff
        /*048c*/ 	.word	0x000000b0
        /*0490*/ 	.short	0x010a
        /*0492*/ 	.byte	0x09
	.zero		1


	//   ....[59]....
        /*0494*/ 	.word	0x000031a0
        /*0498*/ 	.word	0x000000ff
        /*049c*/ 	.word	0x00000000
        /*04a0*/ 	.short	0x010a
        /*04a2*/ 	.byte	0x07
	.zero		1


	//   ....[60]....
        /*04a4*/ 	.word	0x000032d0
        /*04a8*/ 	.word	0x000000ff
        /*04ac*/ 	.word	0x00000000
        /*04b0*/ 	.short	0x010a
        /*04b2*/ 	.byte	0x04
	.zero		1


	//   ....[61]....
        /*04b4*/ 	.word	0x00003480
        /*04b8*/ 	.word	0x000000ff
        /*04bc*/ 	.word	0x00000000
        /*04c0*/ 	.short	0x010a
        /*04c2*/ 	.byte	0x05
	.zero		1


	//   ....[62]....
        /*04c4*/ 	.word	0x00003510
        /*04c8*/ 	.word	0x000000ff
        /*04cc*/ 	.word	0x00000000
        /*04d0*/ 	.short	0x010a
        /*04d2*/ 	.byte	0x05
	.zero		1


	//   ....[63]....
        /*04d4*/ 	.word	0x000035a0
        /*04d8*/ 	.word	0x000000ff
        /*04dc*/ 	.word	0x00000000
        /*04e0*/ 	.short	0x010a
        /*04e2*/ 	.byte	0x05
	.zero		1


	//   ....[64]....
        /*04e4*/ 	.word	0x00003630
        /*04e8*/ 	.word	0x000000ff
        /*04ec*/ 	.word	0x00000000
        /*04f0*/ 	.short	0x010a
        /*04f2*/ 	.byte	0x07
	.zero		1


	//   ....[65]....
        /*04f4*/ 	.word	0x00003a70
        /*04f8*/ 	.word	0x00000000
        /*04fc*/ 	.word	0x00000070
        /*0500*/ 	.short	0x010a
        /*0502*/ 	.byte	0xff
	.zero		1


	//   ....[66]....
        /*0504*/ 	.word	0x00003b60
        /*0508*/ 	.word	0x00000000
        /*050c*/ 	.word	0x00000000
        /*0510*/ 	.short	0x0101
        /*0512*/ 	.byte	0xff
	.zero		1


	//   ....[67]....
        /*0514*/ 	.word	0x00003e80
        /*0518*/ 	.word	0x000000ff
        /*051c*/ 	.word	0x00000068
        /*0520*/ 	.short	0x010a
        /*0522*/ 	.byte	0x06
	.zero		1


	//   ....[68]....
        /*0524*/ 	.word	0x00004000
        /*0528*/ 	.word	0x000000ff
        /*052c*/ 	.word	0x00000058
        /*0530*/ 	.short	0x010a
        /*0532*/ 	.byte	0x06
	.zero		1


	//   ....[69]....
        /*0534*/ 	.word	0x00004330
        /*0538*/ 	.word	0x000000ff
        /*053c*/ 	.word	0x00000050
        /*0540*/ 	.short	0x010b
        /*0542*/ 	.byte	0x06
	.zero		1


	//   ....[70]....
        /*0544*/ 	.word	0x00004350
        /*0548*/ 	.word	0x000000ff
        /*054c*/ 	.word	0x00000000
        /*0550*/ 	.short	0x0101
        /*0552*/ 	.byte	0x25
	.zero		1


	//   ....[71]....
        /*0554*/ 	.word	0x00004390
        /*0558*/ 	.word	0x00000000
        /*055c*/ 	.word	0x00000058
        /*0560*/ 	.short	0x010a
        /*0562*/ 	.byte	0xff
	.zero		1


	//   ....[72]....
        /*0564*/ 	.word	0x000046f0
        /*0568*/ 	.word	0x00000000
        /*056c*/ 	.word	0x00000070
        /*0570*/ 	.short	0x010a
        /*0572*/ 	.byte	0xff
	.zero		1


	//   ....[73]....
        /*0574*/ 	.word	0x00004800
        /*0578*/ 	.word	0x00000000
        /*057c*/ 	.word	0x00000000
        /*0580*/ 	.short	0x0101
        /*0582*/ 	.byte	0xff
	.zero		1


	//   ....[74]....
        /*0584*/ 	.word	0x000051b0
        /*0588*/ 	.word	0x000000ff
        /*058c*/ 	.word	0x00000050
        /*0590*/ 	.short	0x010a
        /*0592*/ 	.byte	0x2b
	.zero		1


	//   ....[75]....
        /*0594*/ 	.word	0x000051d0
        /*0598*/ 	.word	0x0000005c
        /*059c*/ 	.word	0x00000090
        /*05a0*/ 	.short	0x010a
        /*05a2*/ 	.byte	0xff
	.zero		1


	//   ....[76]....
        /*05a4*/ 	.word	0x00005320
        /*05a8*/ 	.word	0x000000ff
        /*05ac*/ 	.word	0x00000050
        /*05b0*/ 	.short	0x010a
        /*05b2*/ 	.byte	0x2b
	.zero		1


	//   ....[77]....
        /*05b4*/ 	.word	0x00005400
        /*05b8*/ 	.word	0x000000ff
        /*05bc*/ 	.word	0x00000000
        /*05c0*/ 	.short	0x0101
        /*05c2*/ 	.byte	0x04
	.zero		1


	//   ....[78]....
        /*05c4*/ 	.word	0x00005460
        /*05c8*/ 	.word	0x0000005c
        /*05cc*/ 	.word	0x00000090
        /*05d0*/ 	.short	0x010a
        /*05d2*/ 	.byte	0xff
	.zero		1


	//   ....[79]....
        /*05d4*/ 	.word	0x00005830
        /*05d8*/ 	.word	0x000000ff
        /*05dc*/ 	.word	0x00000000
        /*05e0*/ 	.short	0x0101
        /*05e2*/ 	.byte	0x05
	.zero		1


	//   ....[80]....
        /*05e4*/ 	.word	0x000060c0
        /*05e8*/ 	.word	0x00000003
        /*05ec*/ 	.word	0x000000e0
        /*05f0*/ 	.short	0x010a
        /*05f2*/ 	.byte	0xff
	.zero		1


	//   ....[81]....
        /*05f4*/ 	.word	0x00006120
        /*05f8*/ 	.word	0x00000002
        /*05fc*/ 	.word	0x00000028
        /*0600*/ 	.short	0x010a
        /*0602*/ 	.byte	0xff
	.zero		1


	//   ....[82]....
        /*0604*/ 	.word	0x00006180
        /*0608*/ 	.word	0x00000002
        /*060c*/ 	.word	0x00000028
        /*0610*/ 	.short	0x010a
        /*0612*/ 	.byte	0xff
	.zero		1


	//   ....[83]....
        /*0614*/ 	.word	0x000061d0
        /*0618*/ 	.word	0x00000002
        /*061c*/ 	.word	0x00000070
        /*0620*/ 	.short	0x010a
        /*0622*/ 	.byte	0xff
	.zero		1


	//   ....[84]....
        /*0624*/ 	.word	0x00006230
        /*0628*/ 	.word	0x00000000
        /*062c*/ 	.word	0x00000000
        /*0630*/ 	.short	0x010a
        /*0632*/ 	.byte	0xff
	.zero		1


	//   ....[85]....
        /*0634*/ 	.word	0x00006290
        /*0638*/ 	.word	0x00000000
        /*063c*/ 	.word	0x00000000
        /*0640*/ 	.short	0x010a
        /*0642*/ 	.byte	0xff
	.zero		1


	//   ....[86]....
        /*0644*/ 	.word	0x000062f0
        /*0648*/ 	.word	0x00000000
        /*064c*/ 	.word	0x00000000
        /*0650*/ 	.short	0x010a
        /*0652*/ 	.byte	0xff
	.zero		1


	//   ....[87]....
        /*0654*/ 	.word	0x00006350
        /*0658*/ 	.word	0x00000000
        /*065c*/ 	.word	0x00000000
        /*0660*/ 	.short	0x010a
        /*0662*/ 	.byte	0xff
	.zero		1


	//   ....[88]....
        /*0664*/ 	.word	0x000063a0
        /*0668*/ 	.word	0x00000000
        /*066c*/ 	.word	0x000000d0
        /*0670*/ 	.short	0x010a
        /*0672*/ 	.byte	0xff
	.zero		1


	//   ....[89]....
        /*0674*/ 	.word	0x00006400
        /*0678*/ 	.word	0x00000000
        /*067c*/ 	.word	0x00000080
        /*0680*/ 	.short	0x010a
        /*0682*/ 	.byte	0xff
	.zero		1


	//   ....[90]....
        /*0684*/ 	.word	0x00006450
        /*0688*/ 	.word	0x00000000
        /*068c*/ 	.word	0x00000070
        /*0690*/ 	.short	0x010a
        /*0692*/ 	.byte	0xff
	.zero		1


	//   ....[91]....
        /*0694*/ 	.word	0x000064b0
        /*0698*/ 	.word	0x00000000
        /*069c*/ 	.word	0x00000080
        /*06a0*/ 	.short	0x010a
        /*06a2*/ 	.byte	0xff
	.zero		1


	//   ....[92]....
        /*06a4*/ 	.word	0x00006500
        /*06a8*/ 	.word	0x00000000
        /*06ac*/ 	.word	0x00000070
        /*06b0*/ 	.short	0x010a
        /*06b2*/ 	.byte	0xff
	.zero		1


	//   ....[93]....
        /*06b4*/ 	.word	0x00006560
        /*06b8*/ 	.word	0x00000003
        /*06bc*/ 	.word	0x000000b0
        /*06c0*/ 	.short	0x010a
        /*06c2*/ 	.byte	0xff
	.zero		1


	//   ....[94]....
        /*06c4*/ 	.word	0x000065c0
        /*06c8*/ 	.word	0x00000000
        /*06cc*/ 	.word	0x00000000
        /*06d0*/ 	.short	0x010a
        /*06d2*/ 	.byte	0xff
	.zero		1


	//   ....[95]....
        /*06d4*/ 	.word	0x00006620
        /*06d8*/ 	.word	0x00000000
        /*06dc*/ 	.word	0x00000000
        /*06e0*/ 	.short	0x010a
        /*06e2*/ 	.byte	0xff
	.zero		1


	//   ....[96]....
        /*06e4*/ 	.word	0x00006680
        /*06e8*/ 	.word	0x00000000
        /*06ec*/ 	.word	0x00000000
        /*06f0*/ 	.short	0x010a
        /*06f2*/ 	.byte	0xff
	.zero		1


	//   ....[97]....
        /*06f4*/ 	.word	0x000066e0
        /*06f8*/ 	.word	0x00000000
        /*06fc*/ 	.word	0x00000000
        /*0700*/ 	.short	0x010a
        /*0702*/ 	.byte	0xff
	.zero		1


	//   ....[98]....
        /*0704*/ 	.word	0x00006740
        /*0708*/ 	.word	0x00000000
        /*070c*/ 	.word	0x00000000
        /*0710*/ 	.short	0x010a
        /*0712*/ 	.byte	0xff
	.zero		1


	//   ....[99]....
        /*0714*/ 	.word	0x00006790
        /*0718*/ 	.word	0x00000000
        /*071c*/ 	.word	0x00000070
        /*0720*/ 	.short	0x010a
        /*0722*/ 	.byte	0xff
	.zero		1


	//   ....[100]....
        /*0724*/ 	.word	0x000067f0
        /*0728*/ 	.word	0x00000000
        /*072c*/ 	.word	0x00000068
        /*0730*/ 	.short	0x010a
        /*0732*/ 	.byte	0xff
	.zero		1


	//   ....[101]....
        /*0734*/ 	.word	0x00006850
        /*0738*/ 	.word	0x00000003
        /*073c*/ 	.word	0x00000058
        /*0740*/ 	.short	0x010a
        /*0742*/ 	.byte	0xff
	.zero		1


	//   ....[102]....
        /*0744*/ 	.word	0x000068a0
        /*0748*/ 	.word	0x00000000
        /*074c*/ 	.word	0x00000070
        /*0750*/ 	.short	0x010a
        /*0752*/ 	.byte	0xff
	.zero		1


	//   ....[103]....
        /*0754*/ 	.word	0x00006900
        /*0758*/ 	.word	0x00000000
        /*075c*/ 	.word	0x00000050
        /*0760*/ 	.short	0x010a
        /*0762*/ 	.byte	0xff
	.zero		1


	//   ....[104]....
        /*0764*/ 	.word	0x00006950
        /*0768*/ 	.word	0x0000005c
        /*076c*/ 	.word	0x00000090
        /*0770*/ 	.short	0x010a
        /*0772*/ 	.byte	0xff
	.zero		1


	//----- nvinfo : EIATTR_NUM_MBARRIERS
	.align		4
.L_47:
        /*0774*/ 	.byte	0x03, 0x38
        /*0776*/ 	.short	0x001e


	//----- nvinfo : EIATTR_EXIT_INSTR_OFFSETS
	.align		4
        /*0778*/ 	.byte	0x04, 0x1c
        /*077a*/ 	.short	(.L_49 - .L_48)


	//   ....[0]....
.L_48:
        /*077c*/ 	.word	0x00002530


	//   ....[1]....
        /*0780*/ 	.word	0x00002a20


	//   ....[2]....
        /*0784*/ 	.word	0x00002a80


	//   ....[3]....
        /*0788*/ 	.word	0x00003890


	//   ....[4]....
        /*078c*/ 	.word	0x000043c0


	//   ....[5]....
        /*0790*/ 	.word	0x00004400


	//   ....[6]....
        /*0794*/ 	.word	0x000060b0


	//----- nvinfo : EIATTR_MAX_THREADS
	.align		4
.L_49:
        /*0798*/ 	.byte	0x04, 0x05
        /*079a*/ 	.short	(.L_51 - .L_50)
.L_50:
        /*079c*/ 	.word	0x00000100
        /*07a0*/ 	.word	0x00000001
        /*07a4*/ 	.word	0x00000001


	//----- nvinfo : EIATTR_CRS_STACK_SIZE
	.align		4
.L_51:
        /*07a8*/ 	.byte	0x04, 0x1e
        /*07aa*/ 	.short	(.L_53 - .L_52)
.L_52:
        /*07ac*/ 	.word	0x00000000


	//----- nvinfo : EIATTR_CBANK_PARAM_SIZE
	.align		4
.L_53:
        /*07b0*/ 	.byte	0x03, 0x19
        /*07b2*/ 	.short	0x0800


	//----- nvinfo : EIATTR_PARAM_CBANK
	.align		4
        /*07b4*/ 	.byte	0x04, 0x0a
        /*07b6*/ 	.short	(.L_55 - .L_54)
	.align		4
.L_54:
        /*07b8*/ 	.word	index@(.nv.constant0._ZN7cutlass13device_kernelINS_4gemm6kernel13GemmUniversalIN4cute5tupleIJiiiiEEENS1_10collective13CollectiveMmaINS1_35MainloopSm100TmaUmmaWarpSpecializedILi5ELi2ELi4ENS5_IJNS4_1CILi1EEESB_SB_EEEEENS5_IJNSA_ILi64EEESE_NSA_ILi32EEEEEENS_12float_e5m2_tENS5_IJlSB_lEEESH_SI_NS4_8TiledMMAINS4_8MMA_AtomIJNS4_10MMA_TraitsINS4_19SM100_MMA_F8F6F4_SSEJSH_SH_fSE_SE_NS4_17integral_constantINS4_4UMMA5MajorELSP_0EEESQ_NSN_INSO_7ScaleInELSR_0EEESS_EEEEEENS4_6LayoutISC_NS5_IJNSA_ILi0EEESW_SW_EEEEENS5_IJNS4_10UnderscoreESZ_SZ_EEEEENS4_13SM90_TMA_LOADENS4_14ComposedLayoutINS4_7SwizzleILi1ELi4ELi3EEENS4_18smem_ptr_flag_bitsILi8EEENSV_INS5_IJNSA_ILi8EEESF_EEENS5_IJSF_SB_EEEEEEEvNS4_8identityES12_S1C_vS1D_EENS_8epilogue10collective18CollectiveEpilogueINS1F_23Sm100TmaWarpSpecializedILi1ELi1ELi32ELb0ELb0EEEJSG_NS5_IJNSV_ISE_SB_EES1K_EEESH_SI_SH_SI_NS1F_6fusion15FusionCallbacksIS1J_NS1M_17LinearCombinationISH_fSH_fLNS_15FloatRoundStyleE2EEESG_S1L_JEEENS4_5SM1004TMEM4LOAD26SM100_TMEM_LOAD_16dp32b32xES12_NS13_INS14_ILi2ELi4ELi3EEES17_NSV_INS5_IJS18_SE_EEENS5_IJSE_SB_EEEEEEENS4_39AutoVectorizingCopyWithAssumedAlignmentILi128EEENS4_14SM90_TMA_STOREES20_S22_S22_EEEvvEEEEvNT_6ParamsE)
        /*07bc*/ 	.short	0x0380
        /*07be*/ 	.short	0x0800


	//----- nvinfo : EIATTR_SW_WAR
	.align		4
.L_55:
        /*07c0*/ 	.byte	0x04, 0x36
        /*07c2*/ 	.short	(.L_57 - .L_56)
.L_56:
        /*07c4*/ 	.word	0x00000008
.L_57:


//--------------------- .nv.callgraph             --------------------------
	.section	.nv.callgraph,"",@"SHT_CUDA_CALLGRAPH"
	.align	4
	.sectionentsize	8
	.align		4
        /*0000*/ 	.word	0x00000000
	.align		4
        /*0004*/ 	.word	0xffffffff
	.align		4
        /*0008*/ 	.word	index@(_ZN7cutlass13device_kernelINS_4gemm6kernel13GemmUniversalIN4cute5tupleIJiiiiEEENS1_10collective13CollectiveMmaINS1_35MainloopSm100TmaUmmaWarpSpecializedILi5ELi2ELi4ENS5_IJNS4_1CILi1EEESB_SB_EEEEENS5_IJNSA_ILi64EEESE_NSA_ILi32EEEEEENS_12float_e5m2_tENS5_IJlSB_lEEESH_SI_NS4_8TiledMMAINS4_8MMA_AtomIJNS4_10MMA_TraitsINS4_19SM100_MMA_F8F6F4_SSEJSH_SH_fSE_SE_NS4_17integral_constantINS4_4UMMA5MajorELSP_0EEESQ_NSN_INSO_7ScaleInELSR_0EEESS_EEEEEENS4_6LayoutISC_NS5_IJNSA_ILi0EEESW_SW_EEEEENS5_IJNS4_10UnderscoreESZ_SZ_EEEEENS4_13SM90_TMA_LOADENS4_14ComposedLayoutINS4_7SwizzleILi1ELi4ELi3EEENS4_18smem_ptr_flag_bitsILi8EEENSV_INS5_IJNSA_ILi8EEESF_EEENS5_IJSF_SB_EEEEEEEvNS4_8identityES12_S1C_vS1D_EENS_8epilogue10collective18CollectiveEpilogueINS1F_23Sm100TmaWarpSpecializedILi1ELi1ELi32ELb0ELb0EEEJSG_NS5_IJNSV_ISE_SB_EES1K_EEESH_SI_SH_SI_NS1F_6fusion15FusionCallbacksIS1J_NS1M_17LinearCombinationISH_fSH_fLNS_15FloatRoundStyleE2EEESG_S1L_JEEENS4_5SM1004TMEM4LOAD26SM100_TMEM_LOAD_16dp32b32xES12_NS13_INS14_ILi2ELi4ELi3EEES17_NSV_INS5_IJS18_SE_EEENS5_IJSE_SB_EEEEEEENS4_39AutoVectorizingCopyWithAssumedAlignmentILi128EEENS4_14SM90_TMA_STOREES20_S22_S22_EEEvvEEEEvNT_6ParamsE)
	.align		4
        /*000c*/ 	.word	index@(__assertfail)
	.align		4
        /*0010*/ 	.word	0x00000000
	.align		4
        /*0014*/ 	.word	0xfffffffe
	.align		4
        /*0018*/ 	.word	0x00000000
	.align		4
        /*001c*/ 	.word	0xfffffffd
	.align		4
        /*0020*/ 	.word	0x00000000
	.align		4
        /*0024*/ 	.word	0xfffffffc


//--------------------- .nv.constant4             --------------------------
	.section	.nv.constant4,"a",@progbits
	.align	8
	.align		8
.nv.constant4:
        /*0000*/ 	.dword	__assertfail
	.align		8
        /*0008*/ 	.dword	__unnamed_1
	.align		8
        /*0010*/ 	.dword	__unnamed_2
	.align		8
        /*0018*/ 	.dword	_ZN40_INTERNAL_db412f46_4_k_cu_a08ce971_173694cuda3std3__45__cpo5beginE
	.align		8
        /*0020*/ 	.dword	_ZN40_INTERNAL_db412f46_4_k_cu_a08ce971_173694cuda3std3__45__cpo3endE
	.align		8
        /*0028*/ 	.dword	_ZN40_INTERNAL_db412f46_4_k_cu_a08ce971_173694cuda3std3__45__cpo6cbeginE
	.align		8
        /*0030*/ 	.dword	_ZN40_INTERNAL_db412f46_4_k_cu_a08ce971_173694cuda3std3__45__cpo4cendE
	.align		8
        /*0038*/ 	.dword	_ZN40_INTERNAL_db412f46_4_k_cu_a08ce971_173694cuda3std3__442_GLOBAL__N__db412f46_4_k_cu_a08ce971_173696ignoreE
	.align		8
        /*0040*/ 	.dword	_ZN40_INTERNAL_db412f46_4_k_cu_a08ce971_173694cuda3std3__419piecewise_constructE
	.align		8
        /*0048*/ 	.dword	_ZN40_INTERNAL_db412f46_4_k_cu_a08ce971_173694cuda3std3__48in_placeE
	.align		8
        /*0050*/ 	.dword	_ZN40_INTERNAL_db412f46_4_k_cu_a08ce971_173694cuda3std6ranges3__45__cpo4swapE
	.align		8
        /*0058*/ 	.dword	_ZN40_INTERNAL_db412f46_4_k_cu_a08ce971_173694cuda3std6ranges3__45__cpo9iter_moveE
	.align		8
        /*0060*/ 	.dword	_ZN40_INTERNAL_db412f46_4_k_cu_a08ce971_173694cute7productE
	.align		8
        /*0068*/ 	.dword	_ZN40_INTERNAL_db412f46_4_k_cu_a08ce971_173694cute1_E
	.align		8
        /*0070*/ 	.dword	$str$25
	.align		8
        /*0078*/ 	.dword	$str$26
	.align		8
        /*0080*/ 	.dword	$str$27
	.align		8
        /*0088*/ 	.dword	$str$28


//--------------------- .text._ZN7cutlass13device_kernelINS_4gemm6kernel13GemmUniversalIN4cute5tupleIJiiiiEEENS1_10collective13CollectiveMmaINS1_35MainloopSm100TmaUmmaWarpSpecializedILi5ELi2ELi4ENS5_IJNS4_1CILi1EEESB_SB_EEEEENS5_IJNSA_ILi64EEESE_NSA_ILi32EEEEEENS_12float_e5m2_tENS5_IJlSB_lEEESH_SI_NS4_8TiledMMAINS4_8MMA_AtomIJNS4_10MMA_TraitsINS4_19SM100_MMA_F8F6F4_SSEJSH_SH_fSE_SE_NS4_17integral_constantINS4_4UMMA5MajorELSP_0EEESQ_NSN_INSO_7ScaleInELSR_0EEESS_EEEEEENS4_6LayoutISC_NS5_IJNSA_ILi0EEESW_SW_EEEEENS5_IJNS4_10UnderscoreESZ_SZ_EEEEENS4_13SM90_TMA_LOADENS4_14ComposedLayoutINS4_7SwizzleILi1ELi4ELi3EEENS4_18smem_ptr_flag_bitsILi8EEENSV_INS5_IJNSA_ILi8EEESF_EEENS5_IJSF_SB_EEEEEEEvNS4_8identityES12_S1C_vS1D_EENS_8epilogue10collective18CollectiveEpilogueINS1F_23Sm100TmaWarpSpecializedILi1ELi1ELi32ELb0ELb0EEEJSG_NS5_IJNSV_ISE_SB_EES1K_EEESH_SI_SH_SI_NS1F_6fusion15FusionCallbacksIS1J_NS1M_17LinearCombinationISH_fSH_fLNS_15FloatRoundStyleE2EEESG_S1L_JEEENS4_5SM1004TMEM4LOAD26SM100_TMEM_LOAD_16dp32b32xES12_NS13_INS14_ILi2ELi4ELi3EEES17_NSV_INS5_IJS18_SE_EEENS5_IJSE_SB_EEEEEEENS4_39AutoVectorizingCopyWithAssumedAlignmentILi128EEENS4_14SM90_TMA_STOREES20_S22_S22_EEEvvEEEEvNT_6ParamsE --------------------------
	.section	.text._ZN7cutlass13device_kernelINS_4gemm6kernel13GemmUniversalIN4cute5tupleIJiiiiEEENS1_10collective13CollectiveMmaINS1_35MainloopSm100TmaUmmaWarpSpecializedILi5ELi2ELi4ENS5_IJNS4_1CILi1EEESB_SB_EEEEENS5_IJNSA_ILi64EEESE_NSA_ILi32EEEEEENS_12float_e5m2_tENS5_IJlSB_lEEESH_SI_NS4_8TiledMMAINS4_8MMA_AtomIJNS4_10MMA_TraitsINS4_19SM100_MMA_F8F6F4_SSEJSH_SH_fSE_SE_NS4_17integral_constantINS4_4UMMA5MajorELSP_0EEESQ_NSN_INSO_7ScaleInELSR_0EEESS_EEEEEENS4_6LayoutISC_NS5_IJNSA_ILi0EEESW_SW_EEEEENS5_IJNS4_10UnderscoreESZ_SZ_EEEEENS4_13SM90_TMA_LOADENS4_14ComposedLayoutINS4_7SwizzleILi1ELi4ELi3EEENS4_18smem_ptr_flag_bitsILi8EEENSV_INS5_IJNSA_ILi8EEESF_EEENS5_IJSF_SB_EEEEEEEvNS4_8identityES12_S1C_vS1D_EENS_8epilogue10collective18CollectiveEpilogueINS1F_23Sm100TmaWarpSpecializedILi1ELi1ELi32ELb0ELb0EEEJSG_NS5_IJNSV_ISE_SB_EES1K_EEESH_SI_SH_SI_NS1F_6fusion15FusionCallbacksIS1J_NS1M_17LinearCombinationISH_fSH_fLNS_15FloatRoundStyleE2EEESG_S1L_JEEENS4_5SM1004TMEM4LOAD26SM100_TMEM_LOAD_16dp32b32xES12_NS13_INS14_ILi2ELi4ELi3EEES17_NSV_INS5_IJS18_SE_EEENS5_IJSE_SB_EEEEEEENS4_39AutoVectorizingCopyWithAssumedAlignmentILi128EEENS4_14SM90_TMA_STOREES20_S22_S22_EEEvvEEEEvNT_6ParamsE,"ax",@progbits
	.align	128
.text._ZN7cutlass13device_kernelINS_4gemm6kernel13GemmUniversalIN4cute5tupleIJiiiiEEENS1_10collective13CollectiveMmaINS1_35MainloopSm100TmaUmmaWarpSpecializedILi5ELi2ELi4ENS5_IJNS4_1CILi1EEESB_SB_EEEEENS5_IJNSA_ILi64EEESE_NSA_ILi32EEEEEENS_12float_e5m2_tENS5_IJlSB_lEEESH_SI_NS4_8TiledMMAINS4_8MMA_AtomIJNS4_10MMA_TraitsINS4_19SM100_MMA_F8F6F4_SSEJSH_SH_fSE_SE_NS4_17integral_constantINS4_4UMMA5MajorELSP_0EEESQ_NSN_INSO_7ScaleInELSR_0EEESS_EEEEEENS4_6LayoutISC_NS5_IJNSA_ILi0EEESW_SW_EEEEENS5_IJNS4_10UnderscoreESZ_SZ_EEEEENS4_13SM90_TMA_LOADENS4_14ComposedLayoutINS4_7SwizzleILi1ELi4ELi3EEENS4_18smem_ptr_flag_bitsILi8EEENSV_INS5_IJNSA_ILi8EEESF_EEENS5_IJSF_SB_EEEEEEEvNS4_8identityES12_S1C_vS1D_EENS_8epilogue10collective18CollectiveEpilogueINS1F_23Sm100TmaWarpSpecializedILi1ELi1ELi32ELb0ELb0EEEJSG_NS5_IJNSV_ISE_SB_EES1K_EEESH_SI_SH_SI_NS1F_6fusion15FusionCallbacksIS1J_NS1M_17LinearCombinationISH_fSH_fLNS_15FloatRoundStyleE2EEESG_S1L_JEEENS4_5SM1004TMEM4LOAD26SM100_TMEM_LOAD_16dp32b32xES12_NS13_INS14_ILi2ELi4ELi3EEES17_NSV_INS5_IJS18_SE_EEENS5_IJSE_SB_EEEEEEENS4_39AutoVectorizingCopyWithAssumedAlignmentILi128EEENS4_14SM90_TMA_STOREES20_S22_S22_EEEvvEEEEvNT_6ParamsE:
        .type           _ZN7cutlass13device_kernelINS_4gemm6kernel13GemmUniversalIN4cute5tupleIJiiiiEEENS1_10collective13CollectiveMmaINS1_35MainloopSm100TmaUmmaWarpSpecializedILi5ELi2ELi4ENS5_IJNS4_1CILi1EEESB_SB_EEEEENS5_IJNSA_ILi64EEESE_NSA_ILi32EEEEEENS_12float_e5m2_tENS5_IJlSB_lEEESH_SI_NS4_8TiledMMAINS4_8MMA_AtomIJNS4_10MMA_TraitsINS4_19SM100_MMA_F8F6F4_SSEJSH_SH_fSE_SE_NS4_17integral_constantINS4_4UMMA5MajorELSP_0EEESQ_NSN_INSO_7ScaleInELSR_0EEESS_EEEEEENS4_6LayoutISC_NS5_IJNSA_ILi0EEESW_SW_EEEEENS5_IJNS4_10UnderscoreESZ_SZ_EEEEENS4_13SM90_TMA_LOADENS4_14ComposedLayoutINS4_7SwizzleILi1ELi4ELi3EEENS4_18smem_ptr_flag_bitsILi8EEENSV_INS5_IJNSA_ILi8EEESF_EEENS5_IJSF_SB_EEEEEEEvNS4_8identityES12_S1C_vS1D_EENS_8epilogue10collective18CollectiveEpilogueINS1F_23Sm100TmaWarpSpecializedILi1ELi1ELi32ELb0ELb0EEEJSG_NS5_IJNSV_ISE_SB_EES1K_EEESH_SI_SH_SI_NS1F_6fusion15FusionCallbacksIS1J_NS1M_17LinearCombinationISH_fSH_fLNS_15FloatRoundStyleE2EEESG_S1L_JEEENS4_5SM1004TMEM4LOAD26SM100_TMEM_LOAD_16dp32b32xES12_NS13_INS14_ILi2ELi4ELi3EEES17_NSV_INS5_IJS18_SE_EEENS5_IJSE_SB_EEEEEEENS4_39AutoVectorizingCopyWithAssumedAlignmentILi128EEENS4_14SM90_TMA_STOREES20_S22_S22_EEEvvEEEEvNT_6ParamsE,@function
        .size           _ZN7cutlass13device_kernelINS_4gemm6kernel13GemmUniversalIN4cute5tupleIJiiiiEEENS1_10collective13CollectiveMmaINS1_35MainloopSm100TmaUmmaWarpSpecializedILi5ELi2ELi4ENS5_IJNS4_1CILi1EEESB_SB_EEEEENS5_IJNSA_ILi64EEESE_NSA_ILi32EEEEEENS_12float_e5m2_tENS5_IJlSB_lEEESH_SI_NS4_8TiledMMAINS4_8MMA_AtomIJNS4_10MMA_TraitsINS4_19SM100_MMA_F8F6F4_SSEJSH_SH_fSE_SE_NS4_17integral_constantINS4_4UMMA5MajorELSP_0EEESQ_NSN_INSO_7ScaleInELSR_0EEESS_EEEEEENS4_6LayoutISC_NS5_IJNSA_ILi0EEESW_SW_EEEEENS5_IJNS4_10UnderscoreESZ_SZ_EEEEENS4_13SM90_TMA_LOADENS4_14ComposedLayoutINS4_7SwizzleILi1ELi4ELi3EEENS4_18smem_ptr_flag_bitsILi8EEENSV_INS5_IJNSA_ILi8EEESF_EEENS5_IJSF_SB_EEEEEEEvNS4_8identityES12_S1C_vS1D_EENS_8epilogue10collective18CollectiveEpilogueINS1F_23Sm100TmaWarpSpecializedILi1ELi1ELi32ELb0ELb0EEEJSG_NS5_IJNSV_ISE_SB_EES1K_EEESH_SI_SH_SI_NS1F_6fusion15FusionCallbacksIS1J_NS1M_17LinearCombinationISH_fSH_fLNS_15FloatRoundStyleE2EEESG_S1L_JEEENS4_5SM1004TMEM4LOAD26SM100_TMEM_LOAD_16dp32b32xES12_NS13_INS14_ILi2ELi4ELi3EEES17_NSV_INS5_IJS18_SE_EEENS5_IJSE_SB_EEEEEEENS4_39AutoVectorizingCopyWithAssumedAlignmentILi128EEENS4_14SM90_TMA_STOREES20_S22_S22_EEEvvEEEEvNT_6ParamsE,(.L_x_131 - _ZN7cutlass13device_kernelINS_4gemm6kernel13GemmUniversalIN4cute5tupleIJiiiiEEENS1_10collective13CollectiveMmaINS1_35MainloopSm100TmaUmmaWarpSpecializedILi5ELi2ELi4ENS5_IJNS4_1CILi1EEESB_SB_EEEEENS5_IJNSA_ILi64EEESE_NSA_ILi32EEEEEENS_12float_e5m2_tENS5_IJlSB_lEEESH_SI_NS4_8TiledMMAINS4_8MMA_AtomIJNS4_10MMA_TraitsINS4_19SM100_MMA_F8F6F4_SSEJSH_SH_fSE_SE_NS4_17integral_constantINS4_4UMMA5MajorELSP_0EEESQ_NSN_INSO_7ScaleInELSR_0EEESS_EEEEEENS4_6LayoutISC_NS5_IJNSA_ILi0EEESW_SW_EEEEENS5_IJNS4_10UnderscoreESZ_SZ_EEEEENS4_13SM90_TMA_LOADENS4_14ComposedLayoutINS4_7SwizzleILi1ELi4ELi3EEENS4_18smem_ptr_flag_bitsILi8EEENSV_INS5_IJNSA_ILi8EEESF_EEENS5_IJSF_SB_EEEEEEEvNS4_8identityES12_S1C_vS1D_EENS_8epilogue10collective18CollectiveEpilogueINS1F_23Sm100TmaWarpSpecializedILi1ELi1ELi32ELb0ELb0EEEJSG_NS5_IJNSV_ISE_SB_EES1K_EEESH_SI_SH_SI_NS1F_6fusion15FusionCallbacksIS1J_NS1M_17LinearCombinationISH_fSH_fLNS_15FloatRoundStyleE2EEESG_S1L_JEEENS4_5SM1004TMEM4LOAD26SM100_TMEM_LOAD_16dp32b32xES12_NS13_INS14_ILi2ELi4ELi3EEES17_NSV_INS5_IJS18_SE_EEENS5_IJSE_SB_EEEEEEENS4_39AutoVectorizingCopyWithAssumedAlignmentILi128EEENS4_14SM90_TMA_STOREES20_S22_S22_EEEvvEEEEvNT_6ParamsE)
        .other          _ZN7cutlass13device_kernelINS_4gemm6kernel13GemmUniversalIN4cute5tupleIJiiiiEEENS1_10collective13CollectiveMmaINS1_35MainloopSm100TmaUmmaWarpSpecializedILi5ELi2ELi4ENS5_IJNS4_1CILi1EEESB_SB_EEEEENS5_IJNSA_ILi64EEESE_NSA_ILi32EEEEEENS_12float_e5m2_tENS5_IJlSB_lEEESH_SI_NS4_8TiledMMAINS4_8MMA_AtomIJNS4_10MMA_TraitsINS4_19SM100_MMA_F8F6F4_SSEJSH_SH_fSE_SE_NS4_17integral_constantINS4_4UMMA5MajorELSP_0EEESQ_NSN_INSO_7ScaleInELSR_0EEESS_EEEEEENS4_6LayoutISC_NS5_IJNSA_ILi0EEESW_SW_EEEEENS5_IJNS4_10UnderscoreESZ_SZ_EEEEENS4_13SM90_TMA_LOADENS4_14ComposedLayoutINS4_7SwizzleILi1ELi4ELi3EEENS4_18smem_ptr_flag_bitsILi8EEENSV_INS5_IJNSA_ILi8EEESF_EEENS5_IJSF_SB_EEEEEEEvNS4_8identityES12_S1C_vS1D_EENS_8epilogue10collective18CollectiveEpilogueINS1F_23Sm100TmaWarpSpecializedILi1ELi1ELi32ELb0ELb0EEEJSG_NS5_IJNSV_ISE_SB_EES1K_EEESH_SI_SH_SI_NS1F_6fusion15FusionCallbacksIS1J_NS1M_17LinearCombinationISH_fSH_fLNS_15FloatRoundStyleE2EEESG_S1L_JEEENS4_5SM1004TMEM4LOAD26SM100_TMEM_LOAD_16dp32b32xES12_NS13_INS14_ILi2ELi4ELi3EEES17_NSV_INS5_IJS18_SE_EEENS5_IJSE_SB_EEEEEEENS4_39AutoVectorizingCopyWithAssumedAlignmentILi128EEENS4_14SM90_TMA_STOREES20_S22_S22_EEEvvEEEEvNT_6ParamsE,@"STO_CUDA_ENTRY STV_DEFAULT"
_ZN7cutlass13device_kernelINS_4gemm6kernel13GemmUniversalIN4cute5tupleIJiiiiEEENS1_10collective13CollectiveMmaINS1_35MainloopSm100TmaUmmaWarpSpecializedILi5ELi2ELi4ENS5_IJNS4_1CILi1EEESB_SB_EEEEENS5_IJNSA_ILi64EEESE_NSA_ILi32EEEEEENS_12float_e5m2_tENS5_IJlSB_lEEESH_SI_NS4_8TiledMMAINS4_8MMA_AtomIJNS4_10MMA_TraitsINS4_19SM100_MMA_F8F6F4_SSEJSH_SH_fSE_SE_NS4_17integral_constantINS4_4UMMA5MajorELSP_0EEESQ_NSN_INSO_7ScaleInELSR_0EEESS_EEEEEENS4_6LayoutISC_NS5_IJNSA_ILi0EEESW_SW_EEEEENS5_IJNS4_10UnderscoreESZ_SZ_EEEEENS4_13SM90_TMA_LOADENS4_14ComposedLayoutINS4_7SwizzleILi1ELi4ELi3EEENS4_18smem_ptr_flag_bitsILi8EEENSV_INS5_IJNSA_ILi8EEESF_EEENS5_IJSF_SB_EEEEEEEvNS4_8identityES12_S1C_vS1D_EENS_8epilogue10collective18CollectiveEpilogueINS1F_23Sm100TmaWarpSpecializedILi1ELi1ELi32ELb0ELb0EEEJSG_NS5_IJNSV_ISE_SB_EES1K_EEESH_SI_SH_SI_NS1F_6fusion15FusionCallbacksIS1J_NS1M_17LinearCombinationISH_fSH_fLNS_15FloatRoundStyleE2EEESG_S1L_JEEENS4_5SM1004TMEM4LOAD26SM100_TMEM_LOAD_16dp32b32xES12_NS13_INS14_ILi2ELi4ELi3EEES17_NSV_INS5_IJS18_SE_EEENS5_IJSE_SB_EEEEEEENS4_39AutoVectorizingCopyWithAssumedAlignmentILi128EEENS4_14SM90_TMA_STOREES20_S22_S22_EEEvvEEEEvNT_6ParamsE:
[----:B------:R-:W1:Y:S01]  /*0000*/  LDC R1, c[0x0][0x37c] ;  /* 0x0000df00ff017b82 */ /* 0x000e620000000800 */
[----:B------:R-:W2:Y:S01]  /*0010*/  S2R R101, SR_TID.X ;  /* 0x0000000000657919 */ /* 0x000ea20000002100 */
[----:B------:R-:W3:Y:S01]  /*0020*/  LDCU.64 UR4, c[0x0][0x890] ;  /* 0x00011200ff0477ac */ /* 0x000ee20008000a00 */
[----:B------:R-:W-:Y:S02]  /*0030*/  PRMT R96, RZ, 0x7610, R96 ;  /* 0x00007610ff607816 */ /* 0x000fe40000000060 */
[----:B------:R-:W-:Y:S01]  /*0040*/  ELECT P5, URZ, PT ;  /* 0x0000000000ff782f */ /* 0x000fe200038a0000 */
[----:B------:R-:W4:Y:S01]  /*0050*/  LDCU.64 UR40, c[0x0][0x358] ;  /* 0x00006b00ff2877ac */ /* 0x000f220008000a00 */
[----:B---3--:R-:W-:-:S04]  /*0060*/  UISETP.NE.U32.AND UP0, UPT, UR4, URZ, UPT ;  /* 0x000000ff0400728c */ /* 0x008fc8000bf05070 */
[----:B------:R-:W-:Y:S01]  /*0070*/  UISETP.NE.AND.EX UP0, UPT, UR5, URZ, UPT, UP0 ;  /* 0x000000ff0500728c */ /* 0x000fe2000bf05300 */
[----:B--2---:R-:W-:-:S05]  /*0080*/  SHF.R.U32.HI R104, RZ, 0x5, R101 ;  /* 0x00000005ff687819 */ /* 0x004fca0000011665 */
[----:B------:R-:W2:Y:S02]  /*0090*/  SHFL.IDX PT, R0, R104, RZ, 0x1f ;  /* 0x00001fff68007589 */ /* 0x000ea400000e0000 */
[----:B--2---:R-:W-:Y:S01]  /*00a0*/  R2UR UR8, R0 ;  /* 0x00000000000872ca */ /* 0x004fe200000e0000 */
[----:B-1--4-:R-:W-:-:S14]  /*00b0*/  BRA.U UP0, `(.L_x_0) ;  /* 0x00000001002c7547 */ /* 0x012fdc000b800000 */
[----:B------:R-:W1:Y:S02]  /*00c0*/  LDCU.64 UR6, c[0x0][0x888] ;  /* 0x00011100ff0677ac */ /* 0x000e640008000a00 */
[----:B-1----:R-:W-:-:S04]  /*00d0*/  UISETP.NE.U32.AND UP0, UPT, UR6, URZ, UPT ;  /* 0x000000ff0600728c */ /* 0x002fc8000bf05070 */
[----:B------:R-:W-:-:S09]  /*00e0*/  UISETP.NE.AND.EX UP0, UPT, UR7, URZ, UPT, UP0 ;  /* 0x000000ff0700728c */ /* 0x000fd2000bf05300 */
[----:B------:R-:W-:Y:S05]  /*00f0*/  BRA.U !UP0, `(.L_x_1) ;  /* 0x0000000108107547 */ /* 0x000fea000b800000 */
[----:B------:R-:W1:Y:S02]  /*0100*/  LDC.64 R2, c[0x0][0x888] ;  /* 0x00022200ff027b82 */ /* 0x000e640000000a00 */
[----:B-1----:R1:W5:Y:S01]  /*0110*/  LDG.E R49, desc[UR40][R2.64] ;  /* 0x0000002802317981 */ /* 0x002362000c1e1900 */
[----:B------:R-:W-:Y:S01]  /*0120*/  HFMA2 R96, -RZ, RZ, 0, 5.9604644775390625e-08 ;  /* 0x00000001ff607431 */ /* 0x000fe200000001ff */
[----:B------:R-:W-:Y:S05]  /*0130*/  BRA `(.L_x_0) ;  /* 0x00000000000c7947 */ /* 0x000fea0003800000 */
.L_x_1:
[----:B------:R-:W1:Y:S01]  /*0140*/  LDCU UR6, c[0x0][0x880] ;  /* 0x00011000ff0677ac */ /* 0x000e620008000800 */
[----:B------:R-:W-:Y:S01]  /*0150*/  HFMA2 R96, -RZ, RZ, 0, 5.9604644775390625e-08 ;  /* 0x00000001ff607431 */ /* 0x000fe200000001ff */
[----:B-1----:R-:W-:-:S07]  /*0160*/  MOV R49, UR6 ;  /* 0x0000000600317c02 */ /* 0x002fce0008000f00 */
.L_x_0:
[----:B------:R-:W2:Y:S02]  /*0170*/  LDCU.64 UR6, c[0x0][0x8b0] ;  /* 0x00011600ff0677ac */ /* 0x000ea40008000a00 */
[----:B--2---:R-:W-:-:S04]  /*0180*/  UISETP.NE.U32.AND UP0, UPT, UR6, URZ, UPT ;  /* 0x000000ff0600728c */ /* 0x004fc8000bf05070 */
[----:B------:R-:W-:-:S09]  /*0190*/  UISETP.NE.AND.EX UP0, UPT, UR7, URZ, UPT, UP0 ;  /* 0x000000ff0700728c */ /* 0x000fd2000bf05300 */
[----:B------:R-:W-:Y:S05]  /*01a0*/  BRA.U UP0, `(.L_x_2) ;  /* 0x0000000100247547 */ /* 0x000fea000b800000 */
[----:B------:R-:W2:Y:S02]  /*01b0*/  LDCU.64 UR6, c[0x0][0x8a8] ;  /* 0x00011500ff0677ac */ /* 0x000ea40008000a00 */
[----:B--2---:R-:W-:-:S04]  /*01c0*/  UISETP.NE.U32.AND UP0, UPT, UR6, URZ, UPT ;  /* 0x000000ff0600728c */ /* 0x004fc8000bf05070 */
[----:B------:R-:W-:-:S09]  /*01d0*/  UISETP.NE.AND.EX UP0, UPT, UR7, URZ, UPT, UP0 ;  /* 0x000000ff0700728c */ /* 0x000fd2000bf05300 */
[----:B------:R-:W-:Y:S05]  /*01e0*/  BRA.U !UP0, `(.L_x_3) ;  /* 0x00000001080c7547 */ /* 0x000fea000b800000 */
[----:B-1----:R-:W1:Y:S02]  /*01f0*/  LDC.64 R2, c[0x0][0x8a8] ;  /* 0x00022a00ff027b82 */ /* 0x002e640000000a00 */
[----:B-1----:R2:W5:Y:S01]  /*0200*/  LDG.E R47, desc[UR40][R2.64] ;  /* 0x00000028022f7981 */ /* 0x002562000c1e1900 */
[----:B------:R-:W-:Y:S05]  /*0210*/  BRA `(.L_x_2) ;  /* 0x0000000000087947 */ /* 0x000fea0003800000 */
.L_x_3:
[----:B------:R-:W2:Y:S02]  /*0220*/  LDCU UR6, c[0x0][0x8a0] ;  /* 0x00011400ff0677ac */ /* 0x000ea40008000800 */
[----:B--2---:R-:W-:Y:S02]  /*0230*/  MOV R47, UR6 ;  /* 0x00000006002f7c02 */ /* 0x004fe40008000f00 */
.L_x_2:
[----:B------:R-:W-:Y:S01]  /*0240*/  IMAD.U32 R0, RZ, RZ, UR8 ;  /* 0x00000008ff007e24 */ /* 0x000fe2000f8e00ff */
[----:B------:R-:W-:Y:S04]  /*0250*/  BSSY.RECONVERGENT B0, `(.L_x_4) ;  /* 0x000000c000007945 */ /* 0x000fe80003800200 */
[C---:B------:R-:W-:Y:S02]  /*0260*/  ISETP.NE.OR P1, PT, R0.reuse, 0x1, !P5 ;  /* 0x000000010000780c */ /* 0x040fe40006f25670 */
[----:B------:R-:W-:-:S11]  /*0270*/  ISETP.NE.OR P0, PT, R0, 0x3, !P5 ;  /* 0x000000030000780c */ /* 0x000fd60006f05670 */
[----:B------:R-:W-:Y:S05]  /*0280*/  @P1 BRA `(.L_x_5) ;  /* 0x0000000000201947 */ /* 0x000fea0003800000 */
[----:B------:R-:W3:Y:S02]  /*0290*/  LDCU.64 UR6, c[0x0][0x348] ;  /* 0x00006900ff0677ac */ /* 0x000ee40008000a00 */
[----:B---3--:R-:W-:Y:S02]  /*02a0*/  UIADD3 UR10, UP1, UPT, UR6, 0x80, URZ ;  /* 0x00000080060a7890 */ /* 0x008fe4000ff3e0ff */
[----:B------:R-:W-:Y:S02]  /*02b0*/  UIADD3 UR6, UP0, UPT, UR6, 0x180, URZ ;  /* 0x0000018006067890 */ /* 0x000fe4000ff1e0ff */
[----:B------:R-:W-:Y:S02]  /*02c0*/  UIADD3.X UR11, UPT, UPT, URZ, UR7, URZ, UP1, !UPT ;  /* 0x00000007ff0b7290 */ /* 0x000fe40008ffe4ff */
[----:B------:R-:W-:-:S07]  /*02d0*/  UIADD3.X UR7, UPT, UPT, URZ, UR7, URZ, UP0, !UPT ;  /* 0x00000007ff077290 */ /* 0x000fce00087fe4ff */
[----:B------:R3:W-:Y:S02]  /*02e0*/  UTMACCTL.PF [UR10] ;  /* 0x000000000a0079b9 */ /* 0x0007e40008040000 */
[----:B------:R3:W-:Y:S02]  /*02f0*/  UTMACCTL.PF [UR6] ;  /* 0x00000000060079b9 */ /* 0x0007e40008040000 */
[----:B---3--:R-:W-:Y:S01]  /*0300*/  NOP ;  /* 0x0000000000007918 */ /* 0x008fe20000000000 */
.L_x_5:
[----:B------:R-:W-:Y:S05]  /*0310*/  BSYNC.RECONVERGENT B0 ;  /* 0x0000000000007941 */ /* 0x000fea0003800200 */
.L_x_4:
[----:B------:R-:W-:Y:S04]  /*0320*/  BSSY.RECONVERGENT B0, `(.L_x_6) ;  /* 0x000000a000007945 */ /* 0x000fe80003800200 */
        /* <DEDUP_REMOVED lines=9> */
.L_x_7:
[----:B------:R-:W-:Y:S05]  /*03c0*/  BSYNC.RECONVERGENT B0 ;  /* 0x0000000000007941 */ /* 0x000fea0003800200 */
.L_x_6:
[----:B------:R-:W3:Y:S01]  /*03d0*/  LDCU.64 UR6, c[0x0][0x888] ;  /* 0x00011100ff0677ac */ /* 0x000ee20008000a00 */
[----:B------:R-:W-:Y:S02]  /*03e0*/  UISETP.EQ.U32.AND UP1, UPT, UR4, URZ, UPT ;  /* 0x000000ff0400728c */ /* 0x000fe4000bf22070 */
[----:B------:R-:W-:Y:S02]  /*03f0*/  UPLOP3.LUT UP2, UPT, UPT, UPT, UPT, 0x80, 0x8 ;  /* 0x000000000008789c */ /* 0x000fe40003f4f070 */
[----:B---3--:R-:W-:-:S04]  /*0400*/  UISETP.NE.U32.AND UP0, UPT, UR6, URZ, UPT ;  /* 0x000000ff0600728c */ /* 0x008fc8000bf05070 */
[----:B------:R-:W-:-:S04]  /*0410*/  UISETP.NE.AND.EX UP0, UPT, UR7, URZ, UPT, UP0 ;  /* 0x000000ff0700728c */ /* 0x000fc8000bf05300 */
[----:B------:R-:W-:-:S04]  /*0420*/  UISETP.EQ.OR.EX UP3, UPT, UR5, URZ, !UP0, UP1 ;  /* 0x000000ff0500728c */ /* 0x000fc8000c762710 */
[----:B------:R-:W-:-:S05]  /*0430*/  UP2UR UR44, UPR, URZ, 0x8 ;  /* 0x00000008ff2c7883 */ /* 0x000fca0008000000 */
[----:B------:R-:W-:Y:S07]  /*0440*/  BRA.U !UP3, `(.L_x_8) ;  /* 0x000000010b207547 */ /* 0x000fee000b800000 */
[----:B------:R-:W-:Y:S01]  /*0450*/  UISETP.NE.U32.AND UP2, UPT, UR4, URZ, UPT ;  /* 0x000000ff0400728c */ /* 0x000fe2000bf45070 */
[----:B-----5:R-:W-:Y:S01]  /*0460*/  FSETP.NEU.AND P0, PT, R49, RZ, PT ;  /* 0x000000ff3100720b */ /* 0x020fe20003f0d000 */
[----:B------:R-:W-:Y:S02]  /*0470*/  USEL UR4, URZ, 0xffffffff, UP0 ;  /* 0xffffffffff047887 */ /* 0x000fe40008000000 */
[----:B------:R-:W-:-:S10]  /*0480*/  UISETP.NE.AND.EX UP2, UPT, UR5, URZ, UPT, UP2 ;  /* 0x000000ff0500728c */ /* 0x000fd4000bf45320 */
[----:B------:R-:W-:Y:S01]  /*0490*/  VOTEU.ANY UP1, P0 ;  /* 0x0000000000ff7886 */ /* 0x000fe20000020100 */
[----:B------:R-:W-:-:S04]  /*04a0*/  @!UP2 USEL UR4, URZ, 0xffffffff, UP1 ;  /* 0xffffffffff04a887 */ /* 0x000fc80008800000 */
[----:B------:R-:W-:-:S04]  /*04b0*/  ULOP3.LUT UR4, UR4, 0x1, URZ, 0xc0, !UPT ;  /* 0x0000000104047892 */ /* 0x000fc8000f8ec0ff */
[----:B------:R-:W-:-:S11]  /*04c0*/  UISETP.NE.U32.AND UP2, UPT, UR4, 0x1, UPT ;  /* 0x000000010400788c */ /* 0x000fd6000bf45070 */
.L_x_8:
[----:B-12---:R-:W1:Y:S01]  /*04d0*/  SHFL.IDX PT, R2, R104, RZ, 0x1f ;  /* 0x00001fff68027589 */ /* 0x006e6200000e0000 */
[----:B------:R-:W-:-:S04]  /*04e0*/  UISETP.NE.AND UP1, UPT, UR8, 0x2, UPT ;  /* 0x000000020800788c */ /* 0x000fc8000bf25270 */
[----:B------:R-:W-:Y:S01]  /*04f0*/  USEL UR13, URZ, 0x1, UP1 ;  /* 0x00000001ff0d7887 */ /* 0x000fe20008800000 */
[----:B-1----:R-:W-:-:S13]  /*0500*/  ISETP.NE.AND P0, PT, R2, RZ, PT ;  /* 0x000000ff0200720c */ /* 0x002fda0003f05270 */
[----:B------:R-:W-:Y:S05]  /*0510*/  @P0 BRA `(.L_x_9) ;  /* 0x0000000000500947 */ /* 0x000fea0003800000 */
[----:B------:R-:W1:Y:S01]  /*0520*/  S2UR UR5, SR_CgaCtaId ;  /* 0x00000000000579c3 */ /* 0x000e620000008800 */
[----:B------:R-:W-:Y:S01]  /*0530*/  UMOV UR6, 0x400 ;  /* 0x0000040000067882 */ /* 0x000fe20000000000 */
[----:B------:R-:W-:Y:S01]  /*0540*/  UMOV UR4, 0x1 ;  /* 0x0000000100047882 */ /* 0x000fe20000000000 */
[----:B------:R-:W-:Y:S01]  /*0550*/  ELECT P0, URZ, PT ;  /* 0x0000000000ff782f */ /* 0x000fe20003800000 */
[----:B-1----:R-:W-:Y:S02]  /*0560*/  ULEA UR5, UR5, UR6, 0x18 ;  /* 0x0000000605057291 */ /* 0x002fe4000f8ec0ff */
[----:B------:R-:W-:-:S04]  /*0570*/  UIADD3 UR6, UPT, UPT, -UR4, 0x100000, URZ ;  /* 0x0010000004067890 */ /* 0x000fc8000fffe1ff */
[----:B------:R-:W-:Y:S02]  /*0580*/  USHF.L.U32 UR7, UR6, 0xb, URZ ;  /* 0x0000000b06077899 */ /* 0x000fe400080006ff */
[----:B------:R-:W-:Y:S01]  /*0590*/  USHF.L.U32 UR6, UR6, 0x1, URZ ;  /* 0x0000000106067899 */ /* 0x000fe200080006ff */
[----:B------:R-:W1:Y:S11]  /*05a0*/  FENCE.VIEW.ASYNC.S ;  /* 0x00000000000073c6 */ /* 0x000e760000000000 */
[----:B-1----:R1:W2:Y:S01]  /*05b0*/  SYNCS.EXCH.64 URZ, [UR5], UR6 ;  /* 0x0000000605ff75b2 */ /* 0x0022a20008000100 */
[----:B------:R1:W3:Y:S01]  /*05c0*/  SYNCS.EXCH.64 URZ, [UR5+0x28], UR6 ;  /* 0x0000280605ff75b2 */ /* 0x0002e20008000100 */
[----:B------:R1:W4:Y:S01]  /*05d0*/  SYNCS.EXCH.64 URZ, [UR5+0x8], UR6 ;  /* 0x0000080605ff75b2 */ /* 0x0003220008000100 */
[----:B------:R1:W1:Y:S01]  /*05e0*/  SYNCS.EXCH.64 URZ, [UR5+0x30], UR6 ;  /* 0x0000300605ff75b2 */ /* 0x0002620008000100 */
[----:B------:R1:W1:Y:S01]  /*05f0*/  SYNCS.EXCH.64 URZ, [UR5+0x10], UR6 ;  /* 0x0000100605ff75b2 */ /* 0x0002620008000100 */
[----:B------:R1:W1:Y:S01]  /*0600*/  SYNCS.EXCH.64 URZ, [UR5+0x38], UR6 ;  /* 0x0000380605ff75b2 */ /* 0x0002620008000100 */
[----:B------:R1:W1:Y:S01]  /*0610*/  SYNCS.EXCH.64 URZ, [UR5+0x18], UR6 ;  /* 0x0000180605ff75b2 */ /* 0x0002620008000100 */
[----:B------:R1:W1:Y:S01]  /*0620*/  SYNCS.EXCH.64 URZ, [UR5+0x40], UR6 ;  /* 0x0000400605ff75b2 */ /* 0x0002620008000100 */
[----:B------:R1:W1:Y:S01]  /*0630*/  SYNCS.EXCH.64 URZ, [UR5+0x20], UR6 ;  /* 0x0000200605ff75b2 */ /* 0x0002620008000100 */
[----:B------:R1:W1:Y:S01]  /*0640*/  SYNCS.EXCH.64 URZ, [UR5+0x48], UR6 ;  /* 0x0000480605ff75b2 */ /* 0x0002620008000100 */
[----:B------:R-:W-:Y:S01]  /*0650*/  NOP ;  /* 0x0000000000007918 */ /* 0x000fe20000000000 */
.L_x_9:
[----:B------:R-:W2:Y:S01]  /*0660*/  SHFL.IDX PT, R2, R104, RZ, 0x1f ;  /* 0x00001fff68027589 */ /* 0x000ea200000e0000 */
[----:B------:R-:W-:Y:S01]  /*0670*/  NOP ;  /* 0x0000000000007918 */ /* 0x000fe20000000000 */
[----:B--2---:R-:W-:-:S13]  /*0680*/  ISETP.NE.AND P0, PT, R2, 0x1, PT ;  /* 0x000000010200780c */ /* 0x004fda0003f05270 */
[----:B------:R-:W-:Y:S05]  /*0690*/  @P0 BRA `(.L_x_10) ;  /* 0x0000000000400947 */ /* 0x000fea0003800000 */
[----:B-1----:R-:W1:Y:S01]  /*06a0*/  S2UR UR6, SR_CgaCtaId ;  /* 0x00000000000679c3 */ /* 0x002e620000008800 */
[----:B------:R-:W-:Y:S01]  /*06b0*/  UMOV UR7, 0x400 ;  /* 0x0000040000077882 */ /* 0x000fe20000000000 */
[----:B------:R-:W-:Y:S01]  /*06c0*/  UMOV UR5, 0x20 ;  /* 0x0000002000057882 */ /* 0x000fe20000000000 */
[----:B------:R-:W-:Y:S01]  /*06d0*/  UMOV UR4, 0x80 ;  /* 0x0000008000047882 */ /* 0x000fe20000000000 */
[----:B------:R-:W-:-:S04]  /*06e0*/  UIADD3 UR10, UPT, UPT, -UR5, 0x100000, URZ ;  /* 0x00100000050a7890 */ /* 0x000fc8000fffe1ff */
[----:B------:R-:W-:Y:S02]  /*06f0*/  USHF.L.U32 UR11, UR10, 0xb, URZ ;  /* 0x0000000b0a0b7899 */ /* 0x000fe400080006ff */
[----:B------:R-:W-:Y:S02]  /*0700*/  USHF.L.U32 UR10, UR10, 0x1, URZ ;  /* 0x000000010a0a7899 */ /* 0x000fe400080006ff */
[----:B------:R-:W-:-:S04]  /*0710*/  UIADD3 UR4, UPT, UPT, -UR4, 0x100000, URZ ;  /* 0x0010000004047890 */ /* 0x000fc8000fffe1ff */
[----:B------:R-:W-:Y:S02]  /*0720*/  USHF.L.U32 UR5, UR4, 0xb, URZ ;  /* 0x0000000b04057899 */ /* 0x000fe400080006ff */
[----:B------:R-:W-:Y:S01]  /*0730*/  USHF.L.U32 UR4, UR4, 0x1, URZ ;  /* 0x0000000104047899 */ /* 0x000fe200080006ff */
[----:B------:R-:W-:Y:S01]  /*0740*/  ELECT P0, URZ, PT ;  /* 0x0000000000ff782f */ /* 0x000fe20003800000 */
[----:B-1----:R-:W-:Y:S01]  /*0750*/  ULEA UR6, UR6, UR7, 0x18 ;  /* 0x0000000706067291 */ /* 0x002fe2000f8ec0ff */
[----:B------:R-:W1:Y:S11]  /*0760*/  FENCE.VIEW.ASYNC.S ;  /* 0x00000000000073c6 */ /* 0x000e760000000000 */
[----:B-1----:R2:W1:Y:S01]  /*0770*/  SYNCS.EXCH.64 URZ, [UR6+0x50], UR10 ;  /* 0x0000500a06ff75b2 */ /* 0x0024620008000100 */
[----:B------:R2:W1:Y:S02]  /*0780*/  SYNCS.EXCH.64 URZ, [UR6+0x58], UR4 ;  /* 0x0000580406ff75b2 */ /* 0x0004640008000100 */
[----:B--2---:R-:W-:Y:S01]  /*0790*/  NOP ;  /* 0x0000000000007918 */ /* 0x004fe20000000000 */
.L_x_10:
[----:B------:R-:W2:Y:S01]  /*07a0*/  SHFL.IDX PT, R2, R104, RZ, 0x1f ;  /* 0x00001fff68027589 */ /* 0x000ea200000e0000 */
[----:B------:R-:W-:Y:S01]  /*07b0*/  NOP ;  /* 0x0000000000007918 */ /* 0x000fe20000000000 */
[----:B--2---:R-:W-:-:S13]  /*07c0*/  ISETP.NE.AND P0, PT, R2, 0x3, PT ;  /* 0x000000030200780c */ /* 0x004fda0003f05270 */
[----:B------:R-:W-:Y:S05]  /*07d0*/  @P0 BRA `(.L_x_11) ;  /* 0x0000000000300947 */ /* 0x000fea0003800000 */
[----:B-1----:R-:W1:Y:S01]  /*07e0*/  S2UR UR5, SR_CgaCtaId ;  /* 0x00000000000579c3 */ /* 0x002e620000008800 */
        /* <DEDUP_REMOVED lines=8> */
[----:B-1----:R2:W1:Y:S01]  /*0870*/  SYNCS.EXCH.64 URZ, [UR5+0x60], UR6 ;  /* 0x0000600605ff75b2 */ /* 0x0024620008000100 */
[----:B------:R2:W1:Y:S02]  /*0880*/  SYNCS.EXCH.64 URZ, [UR5+0x68], UR6 ;  /* 0x0000680605ff75b2 */ /* 0x0004640008000100 */
[----:B--2---:R-:W-:Y:S01]  /*0890*/  NOP ;  /* 0x0000000000007918 */ /* 0x004fe20000000000 */
.L_x_11:
[----:B------:R-:W2:Y:S01]  /*08a0*/  SHFL.IDX PT, R2, R104, RZ, 0x1f ;  /* 0x00001fff68027589 */ /* 0x000ea200000e0000 */
[----:B------:R-:W-:Y:S01]  /*08b0*/  NOP ;  /* 0x0000000000007918 */ /* 0x000fe20000000000 */
[----:B--2---:R-:W-:-:S13]  /*08c0*/  ISETP.NE.AND P0, PT, R2, 0x4, PT ;  /* 0x000000040200780c */ /* 0x004fda0003f05270 */
[----:B------:R-:W-:Y:S05]  /*08d0*/  @P0 BRA `(.L_x_12) ;  /* 0x00000000004c0947 */ /* 0x000fea0003800000 */
[----:B-1----:R-:W1:Y:S01]  /*08e0*/  S2UR UR5, SR_CgaCtaId ;  /* 0x00000000000579c3 */ /* 0x002e620000008800 */
[----:B------:R-:W-:Y:S01]  /*08f0*/  UMOV UR7, 0x100 ;  /* 0x0000010000077882 */ /* 0x000fe20000000000 */
[----:B------:R-:W-:Y:S01]  /*0900*/  UMOV UR6, 0x400 ;  /* 0x0000040000067882 */ /* 0x000fe20000000000 */
[----:B------:R-:W-:Y:S01]  /*0910*/  USEL UR7, UR7, 0xe0, UP2 ;  /* 0x000000e007077887 */ /* 0x000fe20009000000 */
[----:B------:R-:W-:Y:S01]  /*0920*/  UMOV UR4, 0x1 ;  /* 0x0000000100047882 */ /* 0x000fe20000000000 */
[----:B------:R-:W-:Y:S01]  /*0930*/  ELECT P0, URZ, PT ;  /* 0x0000000000ff782f */ /* 0x000fe20003800000 */
[----:B------:R-:W-:-:S04]  /*0940*/  UIADD3 UR10, UPT, UPT, -UR4, 0x100000, URZ ;  /* 0x00100000040a7890 */ /* 0x000fc8000fffe1ff */
[----:B------:R-:W-:Y:S02]  /*0950*/  USHF.L.U32 UR11, UR10, 0xb, URZ ;  /* 0x0000000b0a0b7899 */ /* 0x000fe400080006ff */
[----:B------:R-:W-:Y:S02]  /*0960*/  USHF.L.U32 UR10, UR10, 0x1, URZ ;  /* 0x000000010a0a7899 */ /* 0x000fe400080006ff */
[----:B-1----:R-:W-:Y:S02]  /*0970*/  ULEA UR5, UR5, UR6, 0x18 ;  /* 0x0000000605057291 */ /* 0x002fe4000f8ec0ff */
[----:B------:R-:W-:-:S04]  /*0980*/  UIADD3 UR6, UPT, UPT, -UR7, 0x100000, URZ ;  /* 0x0010000007067890 */ /* 0x000fc8000fffe1ff */
[----:B------:R-:W-:Y:S02]  /*0990*/  USHF.L.U32 UR7, UR6, 0xb, URZ ;  /* 0x0000000b06077899 */ /* 0x000fe400080006ff */
[----:B------:R-:W-:Y:S01]  /*09a0*/  USHF.L.U32 UR6, UR6, 0x1, URZ ;  /* 0x0000000106067899 */ /* 0x000fe200080006ff */
[----:B------:R-:W1:Y:S03]  /*09b0*/  FENCE.VIEW.ASYNC.S ;  /* 0x00000000000073c6 */ /* 0x000e660000000000 */
[----:B-1----:R2:W1:Y:S08]  /*09c0*/  SYNCS.EXCH.64 URZ, [UR5+0x70], UR10 ;  /* 0x0000700a05ff75b2 */ /* 0x0024700008000100 */
[----:B------:R2:W1:Y:S01]  /*09d0*/  SYNCS.EXCH.64 URZ, [UR5+0x80], UR6 ;  /* 0x0000800605ff75b2 */ /* 0x0004620008000100 */
[----:B------:R2:W1:Y:S01]  /*09e0*/  SYNCS.EXCH.64 URZ, [UR5+0x78], UR10 ;  /* 0x0000780a05ff75b2 */ /* 0x0004620008000100 */
[----:B------:R2:W1:Y:S02]  /*09f0*/  SYNCS.EXCH.64 URZ, [UR5+0x88], UR6 ;  /* 0x0000880605ff75b2 */ /* 0x0004640008000100 */
[----:B--2---:R-:W-:Y:S01]  /*0a00*/  NOP ;  /* 0x0000000000007918 */ /* 0x004fe20000000000 */
.L_x_12:
        /* <DEDUP_REMOVED lines=18> */
[----:B------:R2:W1:Y:S01]  /*0b30*/  SYNCS.EXCH.64 URZ, [UR6+0xb0], UR4 ;  /* 0x0000b00406ff75b2 */ /* 0x0004620008000100 */
[----:B------:R2:W1:Y:S01]  /*0b40*/  SYNCS.EXCH.64 URZ, [UR6+0x98], UR10 ;  /* 0x0000980a06ff75b2 */ /* 0x0004620008000100 */
[----:B------:R2:W1:Y:S01]  /*0b50*/  SYNCS.EXCH.64 URZ, [UR6+0xb8], UR4 ;  /* 0x0000b80406ff75b2 */ /* 0x0004620008000100 */
[----:B------:R2:W1:Y:S01]  /*0b60*/  SYNCS.EXCH.64 URZ, [UR6+0xa0], UR10 ;  /* 0x0000a00a06ff75b2 */ /* 0x0004620008000100 */
[----:B------:R2:W1:Y:S01]  /*0b70*/  SYNCS.EXCH.64 URZ, [UR6+0xc0], UR4 ;  /* 0x0000c00406ff75b2 */ /* 0x0004620008000100 */
[----:B------:R2:W1:Y:S01]  /*0b80*/  SYNCS.EXCH.64 URZ, [UR6+0xa8], UR10 ;  /* 0x0000a80a06ff75b2 */ /* 0x0004620008000100 */
[----:B------:R2:W1:Y:S02]  /*0b90*/  SYNCS.EXCH.64 URZ, [UR6+0xc8], UR4 ;  /* 0x0000c80406ff75b2 */ /* 0x0004640008000100 */
[----:B--2---:R-:W-:Y:S01]  /*0ba0*/  NOP ;  /* 0x0000000000007918 */ /* 0x004fe20000000000 */
.L_x_13:
        /* <DEDUP_REMOVED lines=14> */
[----:B------:R2:W1:Y:S01]  /*0c90*/  SYNCS.EXCH.64 URZ, [UR5+0xe0], UR6 ;  /* 0x0000e00605ff75b2 */ /* 0x0004620008000100 */
[----:B------:R2:W1:Y:S01]  /*0ca0*/  SYNCS.EXCH.64 URZ, [UR5+0xd8], UR6 ;  /* 0x0000d80605ff75b2 */ /* 0x0004620008000100 */
[----:B------:R2:W1:Y:S02]  /*0cb0*/  SYNCS.EXCH.64 URZ, [UR5+0xe8], UR6 ;  /* 0x0000e80605ff75b2 */ /* 0x0004640008000100 */
[----:B--2---:R-:W-:Y:S01]  /*0cc0*/  NOP ;  /* 0x0000000000007918 */ /* 0x004fe20000000000 */
.L_x_14:
[----:B-1----:R-:W1:Y:S01]  /*0cd0*/  S2UR UR5, SR_CTAID.X ;  /* 0x00000000000579c3 */ /* 0x002e620000002500 */
[----:B------:R-:W-:-:S05]  /*0ce0*/  CS2R.32 R97, SR_CgaSize ;  /* 0x0000000000617805 */ /* 0x000fca0000008a00 */
[----:B------:R-:W-:-:S05]  /*0cf0*/  IMAD R97, R97, -0xa0, RZ ;  /* 0xffffff6061617824 */ /* 0x000fca00078e02ff */
[----:B------:R-:W-:-:S14]  /*0d00*/  R2UR UR7, R97 ;  /* 0x00000000610772ca */ /* 0x000fdc00000e0000 */
[----:B------:R-:W2:Y:S01]  /*0d10*/  LDCU UR7, c[0x0][UR7+0x2b0] ;  /* 0x00005600070777ac */ /* 0x000ea20008000800 */
[----:B------:R-:W-:Y:S01]  /*0d20*/  NOP ;  /* 0x0000000000007918 */ /* 0x000fe20000000000 */
[----:B------:R-:W-:-:S05]  /*0d30*/  CS2R.32 R97, SR_CgaSize ;  /* 0x0000000000617805 */ /* 0x000fca0000008a00 */
[----:B------:R-:W-:-:S05]  /*0d40*/  IMAD R97, R97, -0xa0, RZ ;  /* 0xffffff6061617824 */ /* 0x000fca00078e02ff */
[----:B------:R-:W-:-:S14]  /*0d50*/  R2UR UR6, R97 ;  /* 0x00000000610672ca */ /* 0x000fdc00000e0000 */
[----:B------:R-:W3:Y:S01]  /*0d60*/  LDCU UR6, c[0x0][UR6+0x2b4] ;  /* 0x00005680060677ac */ /* 0x000ee20008000800 */
[----:B------:R-:W4:Y:S08]  /*0d70*/  S2UR UR4, SR_CTAID.Y ;  /* 0x00000000000479c3 */ /* 0x000f300000002600 */
[----:B------:R-:W3:Y:S01]  /*0d80*/  LDC R9, c[0x0][0xb24] ;  /* 0x0002c900ff097b82 */ /* 0x000ee20000000800 */
[----:B-1----:R-:W-:-:S02]  /*0d90*/  I2FP.F32.U32 R5, UR5 ;  /* 0x0000000500057c45 */ /* 0x002fc40008201000 */
[----:B------:R-:W-:-:S05]  /*0da0*/  CS2R.32 R3, SR_CgaSize ;  /* 0x0000000000037805 */ /* 0x000fca0000008a00 */
[----:B------:R-:W-:-:S06]  /*0db0*/  IMAD R3, R3, -0xa0, RZ ;  /* 0xffffff6003037824 */ /* 0x000fcc00078e02ff */
[----:B------:R-:W1:Y:S01]  /*0dc0*/  LDC R3, c[0x0][R3+0x2a0] ;  /* 0x0000a80003037b82 */ /* 0x000e620000000800 */
[----:B------:R-:W-:Y:S01]  /*0dd0*/  MOV R97, UR5 ;  /* 0x0000000500617c02 */ /* 0x000fe20008000f00 */
[----:B--2---:R-:W-:Y:S01]  /*0de0*/  FMUL R5, R5, UR7 ;  /* 0x0000000705057c20 */ /* 0x004fe20008400000 */
[----:B----4-:R-:W-:Y:S02]  /*0df0*/  I2FP.F32.U32 R4, UR4 ;  /* 0x0000000400047c45 */ /* 0x010fe40008201000 */
[----:B------:R-:W-:-:S05]  /*0e00*/  CS2R.32 R2, SR_CgaSize ;  /* 0x0000000000027805 */ /* 0x000fca0000008a00 */
[----:B------:R-:W-:-:S06]  /*0e10*/  IMAD R2, R2, -0xa0, RZ ;  /* 0xffffff6002027824 */ /* 0x000fcc00078e02ff */
[----:B------:R-:W2:Y:S01]  /*0e20*/  LDC R2, c[0x0][R2+0x2a4] ;  /* 0x0000a90002027b82 */ /* 0x000ea20000000800 */
[----:B------:R-:W4:Y:S01]  /*0e30*/  F2I.U32.TRUNC.NTZ R90, R5 ;  /* 0x00000005005a7305 */ /* 0x000f22000020f000 */
[----:B------:R-:W-:Y:S01]  /*0e40*/  MOV R91, UR4 ;  /* 0x00000004005b7c02 */ /* 0x000fe20008000f00 */
[----:B---3--:R-:W-:-:S05]  /*0e50*/  FMUL R4, R4, UR6 ;  /* 0x0000000604047c20 */ /* 0x008fca0008400000 */
[----:B------:R-:W-:Y:S01]  /*0e60*/  BAR.SYNC.DEFER_BLOCKING 0x0 ;  /* 0x0000000000007b1d */ /* 0x000fe20000010000 */
[----:B------:R-:W-:-:S05]  /*0e70*/  ISETP.GE.AND P0, PT, R9, 0x1, PT ;  /* 0x000000010900780c */ /* 0x000fca0003f06270 */
[----:B------:R-:W3:Y:S02]  /*0e80*/  F2I.U32.TRUNC.NTZ R79, R4 ;  /* 0x00000004004f7305 */ /* 0x000ee4000020f000 */
[----:B------:R-:W2:Y:S01]  /*0e90*/  S2UR UR36, SR_CTAID.Z ;  /* 0x00000000002479c3 */ /* 0x000ea20000002700 */
[----:B----4-:R-:W-:-:S05]  /*0ea0*/  IADD3 R90, PT, PT, -R90, RZ, RZ ;  /* 0x000000ff5a5a7210 */ /* 0x010fca0007ffe1ff */
[----:B-1----:R-:W-:Y:S01]  /*0eb0*/  IMAD R90, R3, R90, UR5 ;  /* 0x00000005035a7e24 */ /* 0x002fe2000f8e025a */
[----:B---3--:R-:W-:-:S05]  /*0ec0*/  IADD3 R79, PT, PT, -R79, RZ, RZ ;  /* 0x000000ff4f4f7210 */ /* 0x008fca0007ffe1ff */
[----:B--2---:R-:W-:Y:S01]  /*0ed0*/  IMAD R79, R2, R79, UR4 ;  /* 0x00000004024f7e24 */ /* 0x004fe2000f8e024f */
[----:B------:R-:W-:Y:S06]  /*0ee0*/  @!P0 BRA `(.L_x_15) ;  /* 0x0000000000b88947 */ /* 0x000fec0003800000 */
[----:B------:R-:W1:Y:S01]  /*0ef0*/  LDC.64 R4, c[0x0][0xb18] ;  /* 0x0002c600ff047b82 */ /* 0x000e620000000a00 */
[----:B------:R-:W-:-:S07]  /*0f00*/  ISETP.NE.AND P0, PT, R9, 0x1, PT ;  /* 0x000000010900780c */ /* 0x000fce0003f05270 */
[----:B------:R-:W2:Y:S08]  /*0f10*/  LDC R10, c[0x0][0xb0c] ;  /* 0x0002c300ff0a7b82 */ /* 0x000eb00000000800 */
[----:B------:R-:W3:Y:S08]  /*0f20*/  LDC R11, c[0x0][0x370] ;  /* 0x0000dc00ff0b7b82 */ /* 0x000ef00000000800 */
[----:B------:R-:W4:Y:S01]  /*0f30*/  LDC R12, c[0x0][0x374] ;  /* 0x0000dd00ff0c7b82 */ /* 0x000f220000000800 */
[----:B-1----:R-:W-:-:S07]  /*0f40*/  ISETP.NE.AND P1, PT, R4, 0x1, PT ;  /* 0x000000010400780c */ /* 0x002fce0003f25270 */
[----:B------:R-:W3:Y:S01]  /*0f50*/  LDC.64 R6, c[0x0][0xb10] ;  /* 0x0002c400ff067b82 */ /* 0x000ee20000000a00 */
[----:B--2---:R-:W-:-:S07]  /*0f60*/  ISETP.NE.AND P2, PT, R10, 0x1, PT ;  /* 0x000000010a00780c */ /* 0x004fce0003f45270 */
[----:B------:R-:W1:Y:S08]  /*0f70*/  LDC R8, c[0x0][0xb20] ;  /* 0x0002c800ff087b82 */ /* 0x000e700000000800 */
[----:B------:R-:W2:Y:S01]  /*0f80*/  LDC.64 R2, c[0x0][0xb28] ;  /* 0x0002ca00ff027b82 */ /* 0x000ea20000000a00 */
[----:B----4-:R-:W-:-:S04]  /*0f90*/  IMAD.HI.U32 R13, R12, R5, RZ ;  /* 0x000000050c0d7227 */ /* 0x010fc800078e00ff */
[----:B------:R-:W-:-:S04]  /*0fa0*/  IMAD.HI.U32 R5, R91, R5, RZ ;  /* 0x000000055b057227 */ /* 0x000fc800078e00ff */
[----:B---3--:R-:W-:-:S04]  /*0fb0*/  IMAD.HI.U32 R14, R11, R6, RZ ;  /* 0x000000060b0e7227 */ /* 0x008fc800078e00ff */
[----:B------:R-:W-:Y:S01]  /*0fc0*/  IMAD.HI.U32 R16, R97, R6, RZ ;  /* 0x0000000661107227 */ /* 0x000fe200078e00ff */
[-C--:B------:R-:W-:Y:S02]  /*0fd0*/  @P2 SHF.R.U32.HI R11, RZ, R7.reuse, R14 ;  /* 0x00000007ff0b2219 */ /* 0x080fe4000001160e */
[-C--:B-1----:R-:W-:Y:S02]  /*0fe0*/  @P1 SHF.R.U32.HI R12, RZ, R8.reuse, R13 ;  /* 0x00000008ff0c1219 */ /* 0x082fe4000001160d */
[----:B------:R-:W-:Y:S02]  /*0ff0*/  SHF.R.U32.HI R8, RZ, R8, R5 ;  /* 0x00000008ff087219 */ /* 0x000fe40000011605 */
[----:B------:R-:W-:Y:S02]  /*1000*/  SHF.R.U32.HI R16, RZ, R7, R16 ;  /* 0x00000007ff107219 */ /* 0x000fe40000011610 */
[----:B------:R-:W-:Y:S01]  /*1010*/  SEL R5, R91, R8, !P1 ;  /* 0x000000085b057207 */ /* 0x000fe20004800000 */
[----:B--2---:R-:W-:Y:S01]  /*1020*/  IMAD.HI.U32 R14, R12, R2, RZ ;  /* 0x000000020c0e7227 */ /* 0x004fe200078e00ff */
[----:B------:R-:W-:-:S03]  /*1030*/  SEL R7, R97, R16, !P2 ;  /* 0x0000001061077207 */ /* 0x000fc60005000000 */
[----:B------:R-:W-:Y:S01]  /*1040*/  IMAD.HI.U32 R6, R11, R2, RZ ;  /* 0x000000020b067227 */ /* 0x000fe200078e00ff */
[----:B------:R-:W-:-:S04]  /*1050*/  @P0 SHF.R.U32.HI R12, RZ, R3, R14 ;  /* 0x00000003ff0c0219 */ /* 0x000fc8000001160e */
[----:B------:R-:W-:Y:S01]  /*1060*/  @P0 SHF.R.U32.HI R11, RZ, R3, R6 ;  /* 0x00000003ff0b0219 */ /* 0x000fe20000011606 */
[----:B------:R-:W-:-:S04]  /*1070*/  IMAD R12, R12, R9, RZ ;  /* 0x000000090c0c7224 */ /* 0x000fc800078e02ff */
[----:B------:R-:W-:Y:S01]  /*1080*/  IMAD R6, R11, R9, RZ ;  /* 0x000000090b067224 */ /* 0x000fe200078e02ff */
[----:B------:R-:W-:-:S04]  /*1090*/  ISETP.GE.AND P1, PT, R5, R12, PT ;  /* 0x0000000c0500720c */ /* 0x000fc80003f26270 */
[----:B------:R-:W-:Y:S01]  /*10a0*/  ISETP.GE.OR P1, PT, R7, R6, P1 ;  /* 0x000000060700720c */ /* 0x000fe20000f26670 */
[----:B------:R-:W-:-:S05]  /*10b0*/  IMAD.HI.U32 R6, R5, R2, RZ ;  /* 0x0000000205067227 */ /* 0x000fca00078e00ff */
[----:B------:R-:W-:-:S04]  /*10c0*/  SHF.R.U32.HI R6, RZ, R3, R6 ;  /* 0x00000003ff067219 */ /* 0x000fc80000011606 */
[----:B------:R-:W-:-:S03]  /*10d0*/  SEL R6, R5, R6, !P0 ;  /* 0x0000000605067207 */ /* 0x000fc60004000000 */
[----:B------:R-:W-:Y:S01]  /*10e0*/  @!P1 IMAD.HI.U32 R8, R7, R2, RZ ;  /* 0x0000000207089227 */ /* 0x000fe200078e00ff */
[----:B------:R-:W-:-:S04]  /*10f0*/  IADD3 R2, PT, PT, -R6, RZ, RZ ;  /* 0x000000ff06027210 */ /* 0x000fc80007ffe1ff */
[----:B------:R-:W-:Y:S01]  /*1100*/  @!P1 SHF.R.U32.HI R8, RZ, R3, R8 ;  /* 0x00000003ff089219 */ /* 0x000fe20000011608 */
[----:B------:R-:W-:-:S03]  /*1110*/  IMAD R2, R9, R2, R5 ;  /* 0x0000000209027224 */ /* 0x000fc600078e0205 */
[----:B------:R-:W-:Y:S02]  /*1120*/  @!P1 SEL R3, R7, R8, !P0 ;  /* 0x0000000807039207 */ /* 0x000fe40004000000 */
[----:B------:R-:W-:-:S03]  /*1130*/  IADD3 R8, PT, PT, -R5, RZ, RZ ;  /* 0x000000ff05087210 */ /* 0x000fc60007ffe1ff */
[--C-:B------:R-:W-:Y:S02]  /*1140*/  @!P1 IMAD.IADD R6, R6, 0x1, -R3.reuse ;  /* 0x0000000106069824 */ /* 0x100fe400078e0a03 */
[----:B------:R-:W-:Y:S01]  /*1150*/  @!P1 IMAD R3, R2, R11, R3 ;  /* 0x0000000b02039224 */ /* 0x000fe200078e0203 */
[----:B------:R-:W-:Y:S01]  /*1160*/  IADD3 R2, PT, PT, -R7, RZ, RZ ;  /* 0x000000ff07027210 */ /* 0x000fe20007ffe1ff */
[----:B------:R-:W-:Y:S02]  /*1170*/  @!P1 IMAD R5, R6, R9, R7 ;  /* 0x0000000906059224 */ /* 0x000fe400078e0207 */
[----:B------:R-:W-:Y:S02]  /*1180*/  IMAD R8, R4, R8, R91 ;  /* 0x0000000804087224 */ /* 0x000fe400078e025b */
[----:B------:R-:W-:Y:S02]  /*1190*/  @!P1 IMAD.MOV.U32 R7, RZ, RZ, R3 ;  /* 0x000000ffff079224 */ /* 0x000fe400078e0003 */
[----:B------:R-:W-:-:S02]  /*11a0*/  IMAD R2, R10, R2, R97 ;  /* 0x000000020a027224 */ /* 0x000fc400078e0261 */
[----:B------:R-:W-:Y:S02]  /*11b0*/  IMAD R91, R5, R4, R8 ;  /* 0x00000004055b7224 */ /* 0x000fe400078e0208 */
[----:B------:R-:W-:Y:S02]  /*11c0*/  IMAD R97, R7, R10, R2 ;  /* 0x0000000a07617224 */ /* 0x000fe400078e0202 */
.L_x_15:
[----:B------:R-:W1:Y:S01]  /*11d0*/  LDCU UR4, c[0x0][0xb30] ;  /* 0x00016600ff0477ac */ /* 0x000e620008000800 */
[----:B------:R-:W2:Y:S08]  /*11e0*/  S2UR UR37, SR_CgaCtaId ;  /* 0x00000000002579c3 */ /* 0x000eb00000008800 */
[----:B------:R-:W3:Y:S01]  /*11f0*/  LDC R40, c[0x0][0xb24] ;  /* 0x0002c900ff287b82 */ /* 0x000ee20000000800 */
[----:B-1----:R-:W-:-:S09]  /*1200*/  UISETP.NE.AND UP1, UPT, UR4, 0x1, UPT ;  /* 0x000000010400788c */ /* 0x002fd2000bf25270 */
[----:B--2---:R-:W-:Y:S05]  /*1210*/  BRA.U UP1, `(.L_x_16) ;  /* 0x0000000101407547 */ /* 0x004fea000b800000 */
[----:B------:R-:W1:Y:S08]  /*1220*/  LDC.64 R4, c[0x0][0xb10] ;  /* 0x0002c400ff047b82 */ /* 0x000e700000000a00 */
[----:B------:R-:W2:Y:S08]  /*1230*/  LDC.64 R2, c[0x0][0xb18] ;  /* 0x0002c600ff027b82 */ /* 0x000eb00000000a00 */
[----:B------:R-:W4:Y:S08]  /*1240*/  LDC R6, c[0x0][0xb20] ;  /* 0x0002c800ff067b82 */ /* 0x000f300000000800 */
[----:B------:R-:W3:Y:S01]  /*1250*/  LDC R8, c[0x0][0xb0c] ;  /* 0x0002c300ff087b82 */ /* 0x000ee20000000800 */
[----:B-1----:R-:W-:-:S05]  /*1260*/  IMAD.HI.U32 R4, R97, R4, RZ ;  /* 0x0000000461047227 */ /* 0x002fca00078e00ff */
[----:B------:R-:W-:Y:S01]  /*1270*/  SHF.R.U32.HI R4, RZ, R5, R4 ;  /* 0x00000005ff047219 */ /* 0x000fe20000011604 */
[----:B--2---:R-:W-:Y:S01]  /*1280*/  IMAD.HI.U32 R3, R91, R3, RZ ;  /* 0x000000035b037227 */ /* 0x004fe200078e00ff */
[----:B------:R-:W-:-:S04]  /*1290*/  ISETP.NE.AND P0, PT, R2, 0x1, PT ;  /* 0x000000010200780c */ /* 0x000fc80003f05270 */
[----:B----4-:R-:W-:-:S04]  /*12a0*/  SHF.R.U32.HI R6, RZ, R6, R3 ;  /* 0x00000006ff067219 */ /* 0x010fc80000011603 */
[----:B------:R-:W-:Y:S02]  /*12b0*/  SEL R3, R91, R6, !P0 ;  /* 0x000000065b037207 */ /* 0x000fe40004000000 */
[----:B---3--:R-:W-:-:S04]  /*12c0*/  ISETP.NE.AND P1, PT, R8, 0x1, PT ;  /* 0x000000010800780c */ /* 0x008fc80003f25270 */
[----:B------:R-:W-:-:S05]  /*12d0*/  SEL R4, R97, R4, !P1 ;  /* 0x0000000461047207 */ /* 0x000fca0004800000 */
[----:B------:R-:W-:Y:S02]  /*12e0*/  IMAD.IADD R5, R3, 0x1, -R4 ;  /* 0x0000000103057824 */ /* 0x000fe400078e0a04 */
[----:B------:R-:W-:Y:S02]  /*12f0*/  IMAD.IADD R3, R4, 0x1, -R3 ;  /* 0x0000000104037824 */ /* 0x000fe400078e0a03 */
[----:B------:R-:W-:Y:S02]  /*1300*/  IMAD R97, R5, R8, R97 ;  /* 0x0000000805617224 */ /* 0x000fe400078e0261 */
[----:B------:R-:W-:-:S07]  /*1310*/  IMAD R91, R3, R2, R91 ;  /* 0x00000002035b7224 */ /* 0x000fce00078e025b */
.L_x_16:
[----:B------:R-:W-:Y:S01]  /*1320*/  BAR.SYNC.DEFER_BLOCKING 0x0 ;  /* 0x0000000000007b1d */ /* 0x000fe20000010000 */
[----:B------:R-:W-:Y:S01]  /*1330*/  UISETP.NE.AND UP1, UPT, UR8, 0x2, UPT ;  /* 0x000000020800788c */ /* 0x000fe2000bf25270 */
[----:B------:R-:W-:Y:S02]  /*1340*/  ISETP.NE.OR P5, PT, R0, 0x2, !P5 ;  /* 0x000000020000780c */ /* 0x000fe40006fa5670 */
[----:B------:R-:W-:-:S06]  /*1350*/  LOP3.LUT R2, R101, 0x1f, RZ, 0xc0, !PT ;  /* 0x0000001f65027812 */ /* 0x000fcc00078ec0ff */
[----:B------:R-:W-:Y:S05]  /*1360*/  BRA.U UP1, `(.L_x_17) ;  /* 0x0000001101787547 */ /* 0x000fea000b800000 */
[----:B------:R-:W1:Y:S01]  /*1370*/  LDCU UR13, c[0x0][0x38c] ;  /* 0x00007180ff0d77ac */ /* 0x000e620008000800 */
[----:B------:R-:W2:Y:S01]  /*1380*/  LDC R9, c[0x0][0x370] ;  /* 0x0000dc00ff097b82 */ /* 0x000ea20000000800 */
[----:B------:R-:W-:Y:S01]  /*1390*/  PLOP3.LUT P1, PT, PT, PT, UP2, 0x80, 0x8 ;  /* 0x000000000008781c */ /* 0x000fe20003f2f028 */
[----:B------:R-:W-:Y:S01]  /*13a0*/  IMAD.MOV.U32 R15, RZ, RZ, 0x1 ;  /* 0x00000001ff0f7424 */ /* 0x000fe200078e00ff */
[----:B------:R-:W-:Y:S01]  /*13b0*/  ISETP.EQ.OR P4, PT, R2, RZ, P5 ;  /* 0x000000ff0200720c */ /* 0x000fe20002f82670 */
[----:B------:R-:W-:Y:S01]  /*13c0*/  IMAD.MOV.U32 R14, RZ, RZ, RZ ;  /* 0x000000ffff0e7224 */ /* 0x000fe200078e00ff */
[----:B------:R-:W-:Y:S02]  /*13d0*/  PLOP3.LUT P1, PT, P1, PT, PT, 0x8, 0x80 ;  /* 0x000000000080781c */ /* 0x000fe40000f2e170 */
[----:B------:R-:W-:Y:S01]  /*13e0*/  CS2R R12, SRZ ;  /* 0x00000000000c7805 */ /* 0x000fe2000001ff00 */
[----:B------:R-:W-:Y:S01]  /*13f0*/  IMAD.MOV.U32 R10, RZ, RZ, 0x1 ;  /* 0x00000001ff0a7424 */ /* 0x000fe200078e00ff */
[----:B------:R-:W4:Y:S01]  /*1400*/  LDC R0, c[0x0][0x374] ;  /* 0x0000dd00ff007b82 */ /* 0x000f220000000800 */
[----:B------:R-:W2:Y:S01]  /*1410*/  LDCU.64 UR22, c[0x0][0x348] ;  /* 0x00006900ff1677ac */ /* 0x000ea20008000a00 */
[----:B------:R-:W-:Y:S01]  /*1420*/  UMOV UR6, URZ ;  /* 0x000000ff00067c82 */ /* 0x000fe20008000000 */
[----:B-1----:R-:W-:-:S04]  /*1430*/  UIADD3 UR5, UPT, UPT, UR13, 0x1f, URZ ;  /* 0x0000001f0d057890 */ /* 0x002fc8000fffe0ff */
[----:B------:R-:W-:-:S04]  /*1440*/  USHF.R.S32.HI UR4, URZ, 0x1f, UR5 ;  /* 0x0000001fff047899 */ /* 0x000fc80008011405 */
[----:B------:R-:W-:-:S04]  /*1450*/  ULEA.HI UR4, UR4, UR5, URZ, 0x5 ;  /* 0x0000000504047291 */ /* 0x000fc8000f8f28ff */
[----:B------:R-:W-:Y:S02]  /*1460*/  USHF.R.S32.HI UR15, URZ, 0x5, UR4 ;  /* 0x00000005ff0f7899 */ /* 0x000fe40008011404 */
[----:B------:R-:W-:Y:S02]  /*1470*/  UIADD3 UR4, UPT, UPT, UR13, -0x1, URZ ;  /* 0xffffffff0d047890 */ /* 0x000fe4000fffe0ff */
[----:B------:R-:W-:Y:S02]  /*1480*/  UISETP.LT.U32.AND UP0, UPT, UR15, 0x5, UPT ;  /* 0x000000050f00788c */ /* 0x000fe4000bf01070 */
[----:B------:R-:W-:Y:S02]  /*1490*/  UISETP.GE.U32.AND UP1, UPT, UR4, -0x3f, UPT ;  /* 0xffffffc10400788c */ /* 0x000fe4000bf26070 */
[----:B------:R-:W-:Y:S02]  /*14a0*/  USEL UR14, UR15, 0x5, UP0 ;  /* 0x000000050f0e7887 */ /* 0x000fe40008000000 */
[----:B------:R-:W-:-:S02]  /*14b0*/  UIADD3 UR13, UPT, UPT, UR13, 0x3e, URZ ;  /* 0x0000003e0d0d7890 */ /* 0x000fc4000fffe0ff */
[----:B------:R-:W-:Y:S02]  /*14c0*/  UIADD3 UR5, UPT, UPT, UR14, -0x1, URZ ;  /* 0xffffffff0e057890 */ /* 0x000fe4000fffe0ff */
[----:B------:R-:W-:-:S03]  /*14d0*/  UIADD3 UR7, UPT, UPT, UR15, -UR14, URZ ;  /* 0x8000000e0f077290 */ /* 0x000fc6000fffe0ff */
[----:B------:R-:W-:-:S04]  /*14e0*/  @UP1 UIADD3 UR5, UPT, UPT, UR14, URZ, URZ ;  /* 0x000000ff0e051290 */ /* 0x000fc8000fffe0ff */
[----:B--2---:R-:W-:-:S12]  /*14f0*/  UIADD3 UR5, UPT, UPT, UR5, 0x1, URZ ;  /* 0x0000000105057890 */ /* 0x004fd8000fffe0ff */
.L_x_35:
[----:B------:R-:W-:Y:S01]  /*1500*/  UISETP.NE.AND UP0, UPT, UR37, URZ, UPT ;  /* 0x000000ff2500728c */ /* 0x000fe2000bf05270 */
[----:B------:R-:W1:Y:S08]  /*1510*/  S2UR UR37, SR_CgaCtaId ;  /* 0x00000000002579c3 */ /* 0x000e700000008800 */
[----:B------:R-:W-:Y:S05]  /*1520*/  BRA.U UP0, `(.L_x_18) ;  /* 0x0000000100347547 */ /* 0x000fea000b800000 */
[----:B------:R-:W2:Y:S01]  /*1530*/  S2R R2, SR_CgaCtaId ;  /* 0x0000000000027919 */ /* 0x000ea20000008800 */
[----:B------:R-:W-:-:S04]  /*1540*/  MOV R3, 0x400 ;  /* 0x0000040000037802 */ /* 0x000fc80000000f00 */
[----:B--2---:R-:W-:Y:S02]  /*1550*/  LEA R3, R2, R3, 0x18 ;  /* 0x0000000302037211 */ /* 0x004fe400078ec0ff */
[----:B------:R-:W-:-:S03]  /*1560*/  SHF.L.U32 R2, R10, 0x1f, RZ ;  /* 0x0000001f0a027819 */ /* 0x000fc600000006ff */
[----:B------:R-:W-:-:S04]  /*1570*/  IMAD R3, R12, 0x8, R3 ;  /* 0x000000080c037824 */ /* 0x000fc800078e0203 */
[----:B------:R-:W2:Y:S02]  /*1580*/  SYNCS.PHASECHK.TRANS64.TRYWAIT P0, [R3+URZ+0xe0], R2 ;  /* 0x0000e002030075a7 */ /* 0x000ea400080011ff */
[----:B--2---:R-:W-:Y:S05]  /*1590*/  @!P0 BRA `(.L_x_19) ;  /* 0x0000004800c88947 */ /* 0x004fea0003800000 */
.L_x_96:
[----:B------:R-:W-:Y:S01]  /*15a0*/  VIADD R12, R12, 0x1 ;  /* 0x000000010c0c7836 */ /* 0x000fe20000000000 */
[----:B------:R2:W-:Y:S04]  /*15b0*/  SYNCS.ARRIVE.TRANS64.A1T0 RZ, [R3+URZ+0xd0], RZ ;  /* 0x0000d0ff03ff79a7 */ /* 0x0005e800081000ff */
[----:B------:R-:W-:-:S04]  /*15c0*/  ISETP.NE.AND P0, PT, R12, 0x2, PT ;  /* 0x000000020c00780c */ /* 0x000fc80003f05270 */
[----:B------:R-:W-:Y:S02]  /*15d0*/  SEL R12, R12, RZ, P0 ;  /* 0x000000ff0c0c7207 */ /* 0x000fe40000000000 */
[----:B--2---:R-:W-:-:S04]  /*15e0*/  SEL R3, RZ, 0x1, P0 ;  /* 0x00000001ff037807 */ /* 0x004fc80000000000 */
[----:B------:R-:W-:-:S07]  /*15f0*/  LOP3.LUT R10, R10, R3, RZ, 0x3c, !PT ;  /* 0x000000030a0a7212 */ /* 0x000fce00078e3cff */
.L_x_18:
[----:B------:R-:W-:Y:S01]  /*1600*/  UMOV UR4, 0x400 ;  /* 0x0000040000047882 */ /* 0x000fe20000000000 */
[----:B------:R-:W-:Y:S01]  /*1610*/  SHF.L.U32 R2, R15, 0x1f, RZ ;  /* 0x0000001f0f027819 */ /* 0x000fe200000006ff */
[----:B-1----:R-:W-:Y:S01]  /*1620*/  ULEA UR4, UR37, UR4, 0x18 ;  /* 0x0000000425047291 */ /* 0x002fe2000f8ec0ff */
[----:B------:R-:W-:Y:S01]  /*1630*/  R2UR UR35, R97 ;  /* 0x00000000612372ca */ /* 0x000fe200000e0000 */
[----:B------:R-:W-:Y:S01]  /*1640*/  UISETP.GE.U32.AND UP0, UPT, UR13, 0x3f, UPT ;  /* 0x0000003f0d00788c */ /* 0x000fe2000bf06070 */
[----:B------:R-:W-:Y:S01]  /*1650*/  R2UR UR11, R91 ;  /* 0x000000005b0b72ca */ /* 0x000fe200000e0000 */
[----:B------:R-:W-:Y:S01]  /*1660*/  ULEA UR8, UR6, UR4, 0x3 ;  /* 0x0000000406087291 */ /* 0x000fe2000f8e18ff */
[----:B------:R-:W-:-:S08]  /*1670*/  UMOV UR24, URZ ;  /* 0x000000ff00187c82 */ /* 0x000fd00008000000 */
[----:B------:R1:W2:Y:S01]  /*1680*/  SYNCS.PHASECHK.TRANS64.TRYWAIT P0, [UR8+0x28], R2 ;  /* 0x00002802ff0075a7 */ /* 0x0002a20008001108 */
[----:B------:R-:W-:Y:S02]  /*1690*/  USHF.L.U32 UR35, UR35, 0x6, URZ ;  /* 0x0000000623237899 */ /* 0x000fe400080006ff */
[----:B------:R-:W-:Y:S01]  /*16a0*/  USHF.L.U32 UR11, UR11, 0x6, URZ ;  /* 0x000000060b0b7899 */ /* 0x000fe200080006ff */
[----:B------:R-:W-:Y:S11]  /*16b0*/  BRA.U !UP0, `(.L_x_20) ;  /* 0x0000000108a47547 */ /* 0x000ff6000b800000 */
[----:B------:R-:W-:Y:S01]  /*16c0*/  UMOV UR16, URZ ;  /* 0x000000ff00107c82 */ /* 0x000fe20008000000 */
[----:B------:R-:W-:-:S05]  /*16d0*/  UMOV UR17, UR6 ;  /* 0x0000000600117c82 */ /* 0x000fca0008000000 */
.L_x_25:
[----:B-1----:R-:W-:Y:S01]  /*16e0*/  ULEA UR33, UR17, UR4, 0x3 ;  /* 0x0000000411217291 */ /* 0x002fe2000f8e18ff */
[----:B--2---:R-:W-:Y:S01]  /*16f0*/  @!P5 MOV R3, 0x1000 ;  /* 0x000010000003d802 */ /* 0x004fe20000000f00 */
[----:B--2---:R-:W-:Y:S10]  /*1700*/  @P0 BRA `(.L_x_21) ;  /* 0x00000000000c0947 */ /* 0x004ff40003800000 */
[----:B------:R-:W-:-:S04]  /*1710*/  SHF.L.U32 R5, R15, 0x1f, RZ ;  /* 0x0000001f0f057819 */ /* 0x000fc800000006ff */
[----:B------:R-:W2:Y:S02]  /*1720*/  SYNCS.PHASECHK.TRANS64.TRYWAIT P0, [UR33+0x28], R5 ;  /* 0x00002805ff0075a7 */ /* 0x000ea40008001121 */
[----:B--2---:R-:W-:Y:S05]  /*1730*/  @!P0 BRA `(.L_x_22) ;  /* 0x0000004800748947 */ /* 0x004fea0003800000 */
.L_x_21:
[----:B------:R2:W-:Y:S01]  /*1740*/  @!P5 SYNCS.ARRIVE.TRANS64 RZ, [UR33], R3 ;  /* 0x00000003ffffd9a7 */ /* 0x0005e20008000021 */
[----:B------:R-:W-:Y:S04]  /*1750*/  BSSY.RECONVERGENT B0, `(.L_x_23) ;  /* 0x0000003000007945 */ /* 0x000fe80003800200 */
[----:B------:R-:W-:Y:S05]  /*1760*/  @P4 BRA `(.L_x_24) ;  /* 0x0000000000044947 */ /* 0x000fea0003800000 */
[----:B------:R-:W-:Y:S05]  /*1770*/  BPT.TRAP 0x1 ;  /* 0x000000040000795c */ /* 0x000fea0000300000 */
.L_x_24:
[----:B------:R-:W-:Y:S05]  /*1780*/  BSYNC.RECONVERGENT B0 ;  /* 0x0000000000007941 */ /* 0x000fea0003800200 */
.L_x_23:
[----:B------:R-:W-:Y:S02]  /*1790*/  UIADD3 UR6, UPT, UPT, UR17, 0x1, URZ ;  /* 0x0000000111067890 */ /* 0x000fe4000fffe0ff */
[----:B------:R-:W-:Y:S02]  /*17a0*/  UIADD3 UR26, UP1, UPT, UR22, 0x80, URZ ;  /* 0x00000080161a7890 */ /* 0x000fe4000ff3e0ff */
[----:B------:R-:W-:Y:S02]  /*17b0*/  UISETP.NE.AND UP0, UPT, UR6, 0x5, UPT ;  /* 0x000000050600788c */ /* 0x000fe4000bf05270 */
[----:B------:R-:W-:Y:S02]  /*17c0*/  USHF.L.U32 UR34, UR16, 0x5, URZ ;  /* 0x0000000510227899 */ /* 0x000fe400080006ff */
[----:B------:R-:W-:Y:S02]  /*17d0*/  USEL UR9, URZ, 0x1, UP0 ;  /* 0x00000001ff097887 */ /* 0x000fe40008000000 */
[----:B------:R-:W-:-:S02]  /*17e0*/  USEL UR6, UR6, URZ, UP0 ;  /* 0x000000ff06067287 */ /* 0x000fc40008000000 */
[----:B------:R-:W-:Y:S02]  /*17f0*/  UIADD3 UR20, UP0, UPT, UR22, 0x180, URZ ;  /* 0x0000018016147890 */ /* 0x000fe4000ff1e0ff */
[----:B------:R-:W-:Y:S01]  /*1800*/  ULEA UR8, UR6, UR4, 0x3 ;  /* 0x0000000406087291 */ /* 0x000fe2000f8e18ff */
[----:B------:R-:W-:Y:S01]  /*1810*/  LOP3.LUT R15, R15, UR9, RZ, 0x3c, !PT ;  /* 0x000000090f0f7c12 */ /* 0x000fe2000f8e3cff */
[----:B------:R-:W-:Y:S02]  /*1820*/  UIADD3.X UR27, UPT, UPT, URZ, UR23, URZ, UP1, !UPT ;  /* 0x00000017ff1b7290 */ /* 0x000fe40008ffe4ff */
[----:B------:R-:W-:Y:S01]  /*1830*/  UIADD3.X UR21, UPT, UPT, URZ, UR23, URZ, UP0, !UPT ;  /* 0x00000017ff157290 */ /* 0x000fe200087fe4ff */
[----:B-1----:R-:W-:Y:S01]  /*1840*/  SHF.L.U32 R2, R15, 0x1f, RZ ;  /* 0x0000001f0f027819 */ /* 0x002fe200000006ff */
[----:B------:R-:W-:Y:S01]  /*1850*/  UMOV UR18, 0x0 ;  /* 0x0000000000127882 */ /* 0x000fe20000000000 */
[----:B------:R-:W-:Y:S01]  /*1860*/  UMOV UR19, 0x10000000 ;  /* 0x1000000000137882 */ /* 0x000fe20000000000 */
[----:B------:R-:W-:Y:S01]  /*1870*/  UMOV UR12, UR36 ;  /* 0x00000024000c7c82 */ /* 0x000fe20008000000 */
[----:B------:R1:W1:Y:S01]  /*1880*/  SYNCS.PHASECHK.TRANS64.TRYWAIT P0, [UR8+0x28], R2 ;  /* 0x00002802ff0075a7 */ /* 0x0002620008001108 */
[----:B------:R-:W-:Y:S01]  /*1890*/  ULEA UR8, UR17, UR4, 0xb ;  /* 0x0000000411087291 */ /* 0x000fe2000f8e58ff */
[----:B------:R-:W-:Y:S01]  /*18a0*/  UMOV UR9, UR33 ;  /* 0x0000002100097c82 */ /* 0x000fe20008000000 */
[----:B------:R-:W-:-:S02]  /*18b0*/  UMOV UR10, UR34 ;  /* 0x00000022000a7c82 */ /* 0x000fc40008000000 */
[----:B------:R-:W-:Y:S02]  /*18c0*/  UIADD3 UR32, UPT, UPT, UR8, 0x2400, URZ ;  /* 0x0000240008207890 */ /* 0x000fe4000fffe0ff */
[----:B------:R-:W-:Y:S02]  /*18d0*/  UIADD3 UR8, UPT, UPT, UR8, 0x4c00, URZ ;  /* 0x00004c0008087890 */ /* 0x000fe4000fffe0ff */
[----:B------:R-:W-:Y:S01]  /*18e0*/  UIADD3 UR16, UPT, UPT, UR16, 0x1, URZ ;  /* 0x0000000110107890 */ /* 0x000fe2000fffe0ff */
[----:B------:R-:W-:Y:S01]  /*18f0*/  UMOV UR24, UR5 ;  /* 0x0000000500187c82 */ /* 0x000fe20008000000 */
[----:B------:R-:W-:Y:S02]  /*1900*/  UMOV UR17, UR6 ;  /* 0x0000000600117c82 */ /* 0x000fe40008000000 */
[----:B------:R-:W-:Y:S01]  /*1910*/  UISETP.NE.AND UP0, UPT, UR16, UR5, UPT ;  /* 0x000000051000728c */ /* 0x000fe2000bf05270 */
[----:B------:R1:W-:Y:S02]  /*1920*/  UTMALDG.3D [UR32], [UR26], desc[UR18] ;  /* 0x000012201a0075b4 */ /* 0x0003e40008011000 */
[----:B------:R1:W-:Y:S06]  /*1930*/  UTMALDG.3D [UR8], [UR20], desc[UR18] ;  /* 0x00001208140075b4 */ /* 0x0003ec0008011000 */
[----:B------:R-:W-:Y:S05]  /*1940*/  BRA.U UP0, `(.L_x_25) ;  /* 0xfffffffd00647547 */ /* 0x000fea000b83ffff */
.L_x_20:
[----:B-1----:R-:W-:Y:S01]  /*1950*/  ULEA UR8, UR6, UR4, 0x3 ;  /* 0x0000000406087291 */ /* 0x002fe2000f8e18ff */
[----:B------:R-:W-:Y:S01]  /*1960*/  SHF.L.U32 R2, R15, 0x1f, RZ ;  /* 0x0000001f0f027819 */ /* 0x000fe200000006ff */
[----:B------:R-:W-:Y:S01]  /*1970*/  @!P1 SYNCS.ARRIVE.TRANS64.A1T0 RZ, [UR4+0x68], RZ ;  /* 0x000068ffffff99a7 */ /* 0x000fe20008100004 */
[----:B------:R-:W-:-:S06]  /*1980*/  UISETP.GT.AND UP0, UPT, UR15, UR14, UPT ;  /* 0x0000000e0f00728c */ /* 0x000fcc000bf04270 */
[----:B--2---:R1:W2:Y:S03]  /*1990*/  SYNCS.PHASECHK.TRANS64.TRYWAIT P0, [UR8+0x28], R2 ;  /* 0x00002802ff0075a7 */ /* 0x0042a60008001108 */
[----:B------:R-:W-:Y:S05]  /*19a0*/  BRA.U !UP0, `(.L_x_26) ;  /* 0x0000000108a87547 */ /* 0x000fea000b800000 */
[----:B------:R-:W-:Y:S01]  /*19b0*/  UIADD3 UR21, UPT, UPT, UR7, UR24, URZ ;  /* 0x0000001807157290 */ /* 0x000fe2000fffe0ff */
[----:B------:R-:W-:-:S11]  /*19c0*/  UMOV UR25, UR6 ;  /* 0x0000000600197c82 */ /* 0x000fd60008000000 */
.L_x_31:
[----:B-1----:R-:W-:Y:S01]  /*19d0*/  ULEA UR17, UR25, UR4, 0x3 ;  /* 0x0000000419117291 */ /* 0x002fe2000f8e18ff */
[----:B--2---:R-:W-:Y:S01]  /*19e0*/  @!P5 MOV R3, 0x1000 ;  /* 0x000010000003d802 */ /* 0x004fe20000000f00 */
[----:B--2---:R-:W-:Y:S10]  /*19f0*/  @P0 BRA `(.L_x_27) ;  /* 0x00000000000c0947 */ /* 0x004ff40003800000 */
[----:B------:R-:W-:-:S04]  /*1a00*/  SHF.L.U32 R5, R15, 0x1f, RZ ;  /* 0x0000001f0f057819 */ /* 0x000fc800000006ff */
[----:B------:R-:W2:Y:S02]  /*1a10*/  SYNCS.PHASECHK.TRANS64.TRYWAIT P0, [UR17+0x28], R5 ;  /* 0x00002805ff0075a7 */ /* 0x000ea40008001111 */
[----:B--2---:R-:W-:Y:S05]  /*1a20*/  @!P0 BRA `(.L_x_28) ;  /* 0x0000004400d08947 */ /* 0x004fea0003800000 */
.L_x_27:
[----:B------:R2:W-:Y:S01]  /*1a30*/  @!P5 SYNCS.ARRIVE.TRANS64 RZ, [UR17], R3 ;  /* 0x00000003ffffd9a7 */ /* 0x0005e20008000011 */
[----:B------:R-:W-:Y:S04]  /*1a40*/  BSSY.RECONVERGENT B0, `(.L_x_29) ;  /* 0x0000003000007945 */ /* 0x000fe80003800200 */
[----:B------:R-:W-:Y:S05]  /*1a50*/  @P4 BRA `(.L_x_30) ;  /* 0x0000000000044947 */ /* 0x000fea0003800000 */
[----:B------:R-:W-:Y:S05]  /*1a60*/  BPT.TRAP 0x1 ;  /* 0x000000040000795c */ /* 0x000fea0000300000 */
.L_x_30:
[----:B------:R-:W-:Y:S05]  /*1a70*/  BSYNC.RECONVERGENT B0 ;  /* 0x0000000000007941 */ /* 0x000fea0003800200 */
.L_x_29:
        /* <DEDUP_REMOVED lines=20> */
[----:B------:R-:W-:Y:S01]  /*1bc0*/  UIADD3 UR8, UPT, UPT, UR8, 0x4c00, URZ ;  /* 0x00004c0008087890 */ /* 0x000fe2000fffe0ff */
[----:B------:R-:W-:Y:S01]  /*1bd0*/  UMOV UR9, UR17 ;  /* 0x0000001100097c82 */ /* 0x000fe20008000000 */
[----:B------:R-:W-:Y:S01]  /*1be0*/  UMOV UR10, UR18 ;  /* 0x00000012000a7c82 */ /* 0x000fe20008000000 */
[----:B------:R-:W-:Y:S01]  /*1bf0*/  UIADD3 UR24, UPT, UPT, UR24, 0x1, URZ ;  /* 0x0000000118187890 */ /* 0x000fe2000fffe0ff */
[----:B------:R-:W-:-:S03]  /*1c00*/  UMOV UR25, UR6 ;  /* 0x0000000600197c82 */ /* 0x000fc60008000000 */
[----:B------:R1:W-:Y:S01]  /*1c10*/  UTMALDG.3D [UR16], [UR30], desc[UR26] ;  /* 0x00001a101e0075b4 */ /* 0x0003e20008011000 */
[----:B------:R-:W-:Y:S01]  /*1c20*/  UISETP.NE.AND UP0, UPT, UR24, UR21, UPT ;  /* 0x000000151800728c */ /* 0x000fe2000bf05270 */
[----:B------:R1:W-:Y:S08]  /*1c30*/  UTMALDG.3D [UR8], [UR28], desc[UR26] ;  /* 0x00001a081c0075b4 */ /* 0x0003f00008011000 */
[----:B------:R-:W-:Y:S05]  /*1c40*/  BRA.U UP0, `(.L_x_31) ;  /* 0xfffffffd00607547 */ /* 0x000fea000b83ffff */
.L_x_26:
[C---:B-1----:R-:W-:Y:S01]  /*1c50*/  LEA R2, R14.reuse, UR4, 0x3 ;  /* 0x000000040e027c11 */ /* 0x042fe2000f8e18ff */
[----:B------:R-:W-:Y:S01]  /*1c60*/  NOP ;  /* 0x0000000000007918 */ /* 0x000fe20000000000 */
[----:B--2---:R-:W-:Y:S02]  /*1c70*/  SHF.L.U32 R3, R13, 0x1f, RZ ;  /* 0x0000001f0d037819 */ /* 0x004fe400000006ff */
[----:B------:R-:W-:Y:S02]  /*1c80*/  LEA R4, R14, UR4, 0x4 ;  /* 0x000000040e047c11 */ /* 0x000fe4000f8e20ff */
[----:B------:R-:W1:Y:S02]  /*1c90*/  SYNCS.PHASECHK.TRANS64.TRYWAIT P0, [R2+URZ+0x70], R3 ;  /* 0x00007003020075a7 */ /* 0x000e6400080011ff */
[----:B-1----:R-:W-:Y:S05]  /*1ca0*/  @!P0 BRA `(.L_x_32) ;  /* 0x0000004400488947 */ /* 0x002fea0003800000 */
.L_x_99:
[----:B------:R-:W2:Y:S01]  /*1cb0*/  LDS.128 R4, [R4+0x100] ;  /* 0x0001000004047984 */ /* 0x000ea20000000c00 */
[----:B---3--:R-:W-:Y:S01]  /*1cc0*/  ISETP.GE.AND P0, PT, R40, 0x1, PT ;  /* 0x000000012800780c */ /* 0x008fe20003f06270 */
[----:B-1----:R-:W-:Y:S01]  /*1cd0*/  VIADD R2, R2, 0x80 ;  /* 0x0000008002027836 */ /* 0x002fe20000000000 */
[----:B------:R-:W-:Y:S01]  /*1ce0*/  @!PT LDS RZ, [RZ] ;  /* 0x00000000fffff984 */ /* 0x000fe20000000800 */
[----:B------:R-:W-:Y:S01]  /*1cf0*/  @!PT LDS RZ, [RZ] ;  /* 0x00000000fffff984 */ /* 0x000fe20000000800 */
[----:B------:R-:W-:Y:S01]  /*1d00*/  @!PT LDS RZ, [RZ] ;  /* 0x00000000fffff984 */ /* 0x000fe20000000800 */
[----:B------:R-:W-:Y:S01]  /*1d10*/  @!PT LDS RZ, [RZ] ;  /* 0x00000000fffff984 */ /* 0x000fe20000000800 */
[----:B------:R1:W-:Y:S06]  /*1d20*/  MEMBAR.ALL.CTA ;  /* 0x0000000000007992 */ /* 0x0003ec0000008000 */
[----:B-1----:R-:W1:Y:S01]  /*1d30*/  FENCE.VIEW.ASYNC.S ;  /* 0x00000000000073c6 */ /* 0x002e620000000000 */
[----:B------:R-:W-:-:S04]  /*1d40*/  PRMT R2, RZ, 0x654, R2 ;  /* 0x00000654ff027816 */ /* 0x000fc80000000002 */
[----:B-1----:R1:W-:Y:S01]  /*1d50*/  SYNCS.ARRIVE.TRANS64.RED.A1T0 RZ, [R2+URZ], RZ ;  /* 0x000000ff02ff79a7 */ /* 0x0023e200081004ff */
[----:B--2---:R-:W-:-:S13]  /*1d60*/  LOP3.LUT P2, RZ, R6, 0x1, RZ, 0xc0, !PT ;  /* 0x0000000106ff7812 */ /* 0x004fda000784c0ff */
[----:B------:R-:W-:Y:S01]  /*1d70*/  @P2 SHF.R.U32.HI R3, RZ, 0x10, R5 ;  /* 0x00000010ff032819 */ /* 0x000fe20000011605 */
[----:B------:R-:W-:Y:S01]  /*1d80*/  VOTEU.ANY UP0, P2 ;  /* 0x0000000000ff7886 */ /* 0x000fe20001000100 */
[----:B------:R-:W-:Y:S02]  /*1d90*/  @P2 MOV R11, R4 ;  /* 0x00000004000b2202 */ /* 0x000fe40000000f00 */
[----:B------:R-:W-:Y:S02]  /*1da0*/  @P2 R2UR.BROADCAST UR8, R3 ;  /* 0x00000000030822ca */ /* 0x000fe400008e0000 */
[----:B------:R-:W-:-:S11]  /*1db0*/  @P2 LOP3.LUT R8, R5, 0xffff, RZ, 0xc0, !PT ;  /* 0x0000ffff05082812 */ /* 0x000fd600078ec0ff */
[----:B------:R-:W-:Y:S01]  /*1dc0*/  @UP0 UMOV UR36, UR8 ;  /* 0x0000000800240c82 */ /* 0x000fe20008000000 */
[----:B-1----:R-:W-:Y:S05]  /*1dd0*/  @!P0 BRA `(.L_x_33) ;  /* 0x0000000000b88947 */ /* 0x002fea0003800000 */
[----:B------:R-:W4:Y:S01]  /*1de0*/  LDC.64 R4, c[0x0][0xb18] ;  /* 0x0002c600ff047b82 */ /* 0x000f220000000a00 */
[----:B------:R-:W-:-:S07]  /*1df0*/  ISETP.NE.AND P3, PT, R40, 0x1, PT ;  /* 0x000000012800780c */ /* 0x000fce0003f65270 */
[----:B------:R-:W1:Y:S08]  /*1e00*/  LDC.64 R6, c[0x0][0xb10] ;  /* 0x0002c400ff067b82 */ /* 0x000e700000000a00 */
[----:B------:R-:W2:Y:S08]  /*1e10*/  LDC R16, c[0x0][0xb20] ;  /* 0x0002c800ff107b82 */ /* 0x000eb00000000800 */
[----:B------:R-:W3:Y:S01]  /*1e20*/  LDC R18, c[0x0][0xb0c] ;  /* 0x0002c300ff127b82 */ /* 0x000ee20000000800 */
[----:B----4-:R-:W-:Y:S01]  /*1e30*/  IMAD.HI.U32 R17, R0, R5, RZ ;  /* 0x0000000500117227 */ /* 0x010fe200078e00ff */
[----:B------:R-:W-:-:S03]  /*1e40*/  ISETP.NE.AND P0, PT, R4, 0x1, PT ;  /* 0x000000010400780c */ /* 0x000fc60003f05270 */
[----:B------:R-:W-:-:S03]  /*1e50*/  IMAD.HI.U32 R5, R8, R5, RZ ;  /* 0x0000000508057227 */ /* 0x000fc600078e00ff */
[----:B------:R-:W4:Y:S01]  /*1e60*/  LDC.64 R2, c[0x0][0xb28] ;  /* 0x0002ca00ff027b82 */ /* 0x000f220000000a00 */
[----:B-1----:R-:W-:-:S04]  /*1e70*/  IMAD.HI.U32 R20, R9, R6, RZ ;  /* 0x0000000609147227 */ /* 0x002fc800078e00ff */
[----:B------:R-:W-:Y:S01]  /*1e80*/  IMAD.HI.U32 R22, R11, R6, RZ ;  /* 0x000000060b167227 */ /* 0x000fe200078e00ff */
[----:B------:R-:W-:Y:S02]  /*1e90*/  SHF.R.U32.HI R20, RZ, R7, R20 ;  /* 0x00000007ff147219 */ /* 0x000fe40000011614 */
[-C--:B--2---:R-:W-:Y:S02]  /*1ea0*/  SHF.R.U32.HI R17, RZ, R16.reuse, R17 ;  /* 0x00000010ff117219 */ /* 0x084fe40000011611 */
[----:B------:R-:W-:Y:S02]  /*1eb0*/  SHF.R.U32.HI R5, RZ, R16, R5 ;  /* 0x00000010ff057219 */ /* 0x000fe40000011605 */
[----:B------:R-:W-:Y:S02]  /*1ec0*/  SEL R17, R0, R17, !P0 ;  /* 0x0000001100117207 */ /* 0x000fe40004000000 */
[----:B------:R-:W-:Y:S02]  /*1ed0*/  SHF.R.U32.HI R22, RZ, R7, R22 ;  /* 0x00000007ff167219 */ /* 0x000fe40000011616 */
[----:B---3--:R-:W-:-:S02]  /*1ee0*/  ISETP.NE.AND P1, PT, R18, 0x1, PT ;  /* 0x000000011200780c */ /* 0x008fc40003f25270 */
[----:B------:R-:W-:Y:S02]  /*1ef0*/  SEL R5, R8, R5, !P0 ;  /* 0x0000000508057207 */ /* 0x000fe40004000000 */
[----:B------:R-:W-:Y:S02]  /*1f00*/  SEL R19, R9, R20, !P1 ;  /* 0x0000001409137207 */ /* 0x000fe40004800000 */
[----:B------:R-:W-:Y:S01]  /*1f10*/  SEL R7, R11, R22, !P1 ;  /* 0x000000160b077207 */ /* 0x000fe20004800000 */
[----:B----4-:R-:W-:-:S04]  /*1f20*/  IMAD.HI.U32 R20, R17, R2, RZ ;  /* 0x0000000211147227 */ /* 0x010fc800078e00ff */
[----:B------:R-:W-:Y:S01]  /*1f30*/  IMAD.HI.U32 R6, R19, R2, RZ ;  /* 0x0000000213067227 */ /* 0x000fe200078e00ff */
[----:B------:R-:W-:-:S04]  /*1f40*/  @P3 SHF.R.U32.HI R17, RZ, R3, R20 ;  /* 0x00000003ff113219 */ /* 0x000fc80000011614 */
[----:B------:R-:W-:Y:S01]  /*1f50*/  @P3 SHF.R.U32.HI R19, RZ, R3, R6 ;  /* 0x00000003ff133219 */ /* 0x000fe20000011606 */
[----:B------:R-:W-:-:S04]  /*1f60*/  IMAD R17, R40, R17, RZ ;  /* 0x0000001128117224 */ /* 0x000fc800078e02ff */
[----:B------:R-:W-:Y:S01]  /*1f70*/  IMAD R6, R40, R19, RZ ;  /* 0x0000001328067224 */ /* 0x000fe200078e02ff */
[C---:B------:R-:W-:Y:S02]  /*1f80*/  ISETP.GE.AND P0, PT, R5.reuse, R17, PT ;  /* 0x000000110500720c */ /* 0x040fe40003f06270 */
[----:B------:R-:W-:Y:S02]  /*1f90*/  IADD3 R17, PT, PT, -R5, RZ, RZ ;  /* 0x000000ff05117210 */ /* 0x000fe40007ffe1ff */
[----:B------:R-:W-:Y:S01]  /*1fa0*/  ISETP.GE.OR P0, PT, R7, R6, P0 ;  /* 0x000000060700720c */ /* 0x000fe20000706670 */
[----:B------:R-:W-:-:S04]  /*1fb0*/  IMAD.HI.U32 R6, R5, R2, RZ ;  /* 0x0000000205067227 */ /* 0x000fc800078e00ff */
[----:B------:R-:W-:Y:S01]  /*1fc0*/  IMAD R8, R4, R17, R8 ;  /* 0x0000001104087224 */ /* 0x000fe200078e0208 */
[----:B------:R-:W-:-:S04]  /*1fd0*/  SHF.R.U32.HI R6, RZ, R3, R6 ;  /* 0x00000003ff067219 */ /* 0x000fc80000011606 */
[----:B------:R-:W-:-:S03]  /*1fe0*/  SEL R6, R5, R6, !P3 ;  /* 0x0000000605067207 */ /* 0x000fc60005800000 */
[----:B------:R-:W-:-:S04]  /*1ff0*/  @!P0 IMAD.HI.U32 R16, R7, R2, RZ ;  /* 0x0000000207108227 */ /* 0x000fc800078e00ff */
[----:B------:R-:W-:Y:S01]  /*2000*/  IMAD.MOV R2, RZ, RZ, -R6 ;  /* 0x000000ffff027224 */ /* 0x000fe200078e0a06 */
[----:B------:R-:W-:-:S03]  /*2010*/  @!P0 SHF.R.U32.HI R16, RZ, R3, R16 ;  /* 0x00000003ff108219 */ /* 0x000fc60000011610 */
[----:B------:R-:W-:Y:S01]  /*2020*/  IMAD R2, R40, R2, R5 ;  /* 0x0000000228027224 */ /* 0x000fe200078e0205 */
[----:B------:R-:W-:-:S05]  /*2030*/  @!P0 SEL R3, R7, R16, !P3 ;  /* 0x0000001007038207 */ /* 0x000fca0005800000 */
[--C-:B------:R-:W-:Y:S02]  /*2040*/  @!P0 IMAD.IADD R6, R6, 0x1, -R3.reuse ;  /* 0x0000000106068824 */ /* 0x100fe400078e0a03 */
[----:B------:R-:W-:Y:S01]  /*2050*/  @!P0 IMAD R3, R2, R19, R3 ;  /* 0x0000001302038224 */ /* 0x000fe200078e0203 */
[----:B------:R-:W-:Y:S01]  /*2060*/  IADD3 R2, PT, PT, -R7, RZ, RZ ;  /* 0x000000ff07027210 */ /* 0x000fe20007ffe1ff */
[----:B------:R-:W-:Y:S02]  /*2070*/  @!P0 IMAD R5, R40, R6, R7 ;  /* 0x0000000628058224 */ /* 0x000fe400078e0207 */
[----:B------:R-:W-:Y:S02]  /*2080*/  @!P0 IMAD.MOV.U32 R7, RZ, RZ, R3 ;  /* 0x000000ffff078224 */ /* 0x000fe400078e0003 */
[----:B------:R-:W-:Y:S02]  /*2090*/  IMAD R2, R18, R2, R11 ;  /* 0x0000000212027224 */ /* 0x000fe400078e020b */
[----:B------:R-:W-:-:S02]  /*20a0*/  IMAD R8, R5, R4, R8 ;  /* 0x0000000405087224 */ /* 0x000fc400078e0208 */
[----:B------:R-:W-:Y:S02]  /*20b0*/  IMAD R11, R7, R18, R2 ;  /* 0x00000012070b7224 */ /* 0x000fe400078e0202 */
.L_x_33:
[----:B------:R-:W1:Y:S02]  /*20c0*/  LDCU UR8, c[0x0][0xb30] ;  /* 0x00016600ff0877ac */ /* 0x000e640008000800 */
[----:B-1----:R-:W-:-:S09]  /*20d0*/  UISETP.NE.AND UP0, UPT, UR8, 0x1, UPT ;  /* 0x000000010800788c */ /* 0x002fd2000bf05270 */
[----:B------:R-:W-:Y:S05]  /*20e0*/  BRA.U UP0, `(.L_x_34) ;  /* 0x0000000100407547 */ /* 0x000fea000b800000 */
[----:B------:R-:W1:Y:S08]  /*20f0*/  LDC.64 R4, c[0x0][0xb10] ;  /* 0x0002c400ff047b82 */ /* 0x000e700000000a00 */
[----:B------:R-:W2:Y:S08]  /*2100*/  LDC.64 R2, c[0x0][0xb18] ;  /* 0x0002c600ff027b82 */ /* 0x000eb00000000a00 */
[----:B------:R-:W3:Y:S08]  /*2110*/  LDC R6, c[0x0][0xb20] ;  /* 0x0002c800ff067b82 */ /* 0x000ef00000000800 */
[----:B------:R-:W4:Y:S01]  /*2120*/  LDC R16, c[0x0][0xb0c] ;  /* 0x0002c300ff107b82 */ /* 0x000f220000000800 */
[----:B-1----:R-:W-:-:S05]  /*2130*/  IMAD.HI.U32 R4, R11, R4, RZ ;  /* 0x000000040b047227 */ /* 0x002fca00078e00ff */
[----:B------:R-:W-:Y:S01]  /*2140*/  SHF.R.U32.HI R4, RZ, R5, R4 ;  /* 0x00000005ff047219 */ /* 0x000fe20000011604 */
[----:B--2---:R-:W-:Y:S01]  /*2150*/  IMAD.HI.U32 R3, R8, R3, RZ ;  /* 0x0000000308037227 */ /* 0x004fe200078e00ff */
[----:B------:R-:W-:-:S04]  /*2160*/  ISETP.NE.AND P0, PT, R2, 0x1, PT ;  /* 0x000000010200780c */ /* 0x000fc80003f05270 */
[----:B---3--:R-:W-:-:S04]  /*2170*/  SHF.R.U32.HI R3, RZ, R6, R3 ;  /* 0x00000006ff037219 */ /* 0x008fc80000011603 */
[----:B------:R-:W-:Y:S02]  /*2180*/  SEL R3, R8, R3, !P0 ;  /* 0x0000000308037207 */ /* 0x000fe40004000000 */
[----:B----4-:R-:W-:-:S04]  /*2190*/  ISETP.NE.AND P1, PT, R16, 0x1, PT ;  /* 0x000000011000780c */ /* 0x010fc80003f25270 */
[----:B------:R-:W-:-:S05]  /*21a0*/  SEL R4, R11, R4, !P1 ;  /* 0x000000040b047207 */ /* 0x000fca0004800000 */
[----:B------:R-:W-:Y:S02]  /*21b0*/  IMAD.IADD R5, R3, 0x1, -R4 ;  /* 0x0000000103057824 */ /* 0x000fe400078e0a04 */
[----:B------:R-:W-:Y:S02]  /*21c0*/  IMAD.IADD R3, R4, 0x1, -R3 ;  /* 0x0000000104037824 */ /* 0x000fe400078e0a03 */
[----:B------:R-:W-:Y:S02]  /*21d0*/  IMAD R11, R5, R16, R11 ;  /* 0x00000010050b7224 */ /* 0x000fe400078e020b */
[----:B------:R-:W-:-:S07]  /*21e0*/  IMAD R8, R3, R2, R8 ;  /* 0x0000000203087224 */ /* 0x000fce00078e0208 */
.L_x_34:
[----:B------:R-:W-:Y:S01]  /*21f0*/  VIADD R14, R14, 0x1 ;  /* 0x000000010e0e7836 */ /* 0x000fe20000000000 */
[----:B------:R-:W-:Y:S01]  /*2200*/  PLOP3.LUT P1, PT, PT, PT, PT, 0x80, 0x8 ;  /* 0x000000000008781c */ /* 0x000fe20003f2f070 */
[----:B------:R-:W-:Y:S02]  /*2210*/  IMAD.IADD R97, R11, 0x1, R90 ;  /* 0x000000010b617824 */ /* 0x000fe400078e025a */
[----:B------:R-:W-:Y:S01]  /*2220*/  IMAD.IADD R91, R8, 0x1, R79 ;  /* 0x00000001085b7824 */ /* 0x000fe200078e024f */
[----:B------:R-:W-:-:S04]  /*2230*/  ISETP.NE.AND P0, PT, R14, 0x2, PT ;  /* 0x000000020e00780c */ /* 0x000fc80003f05270 */
[----:B------:R-:W-:Y:S02]  /*2240*/  SEL R2, RZ, 0x1, P0 ;  /* 0x00000001ff027807 */ /* 0x000fe40000000000 */
[----:B------:R-:W-:Y:S02]  /*2250*/  SEL R14, R14, RZ, P0 ;  /* 0x000000ff0e0e7207 */ /* 0x000fe40000000000 */
[----:B------:R-:W-:Y:S01]  /*2260*/  LOP3.LUT R13, R13, R2, RZ, 0x3c, !PT ;  /* 0x000000020d0d7212 */ /* 0x000fe200078e3cff */
[----:B------:R-:W-:Y:S06]  /*2270*/  @P2 BRA `(.L_x_35) ;  /* 0xfffffff000a02947 */ /* 0x000fec000383ffff */
[----:B------:R-:W-:Y:S01]  /*2280*/  UIADD3 UR4, UPT, UPT, UR4, 0x28, URZ ;  /* 0x0000002804047890 */ /* 0x000fe2000fffe0ff */
[----:B------:R-:W-:-:S03]  /*2290*/  SHF.L.U32 R3, R15, 0x1f, RZ ;  /* 0x0000001f0f037819 */ /* 0x000fc600000006ff */
[----:B------:R-:W-:-:S09]  /*22a0*/  ULEA UR5, UR6, UR4, 0x3 ;  /* 0x0000000406057291 */ /* 0x000fd2000f8e18ff */
[----:B------:R-:W1:Y:S02]  /*22b0*/  SYNCS.PHASECHK.TRANS64.TRYWAIT P0, [UR5], R3 ;  /* 0x00000003ff0075a7 */ /* 0x000e640008001105 */
[----:B-1----:R-:W-:Y:S05]  /*22c0*/  @!P0 BRA `(.L_x_36) ;  /* 0x0000003c00d48947 */ /* 0x002fea0003800000 */
.L_x_101:
[----:B------:R-:W-:-:S04]  /*22d0*/  UIADD3 UR6, UPT, UPT, UR6, 0x1, URZ ;  /* 0x0000000106067890 */ /* 0x000fc8000fffe0ff */
[----:B------:R-:W-:-:S04]  /*22e0*/  UISETP.NE.AND UP0, UPT, UR6, 0x5, UPT ;  /* 0x000000050600788c */ /* 0x000fc8000bf05270 */
[----:B------:R-:W-:Y:S02]  /*22f0*/  USEL UR7, URZ, 0x1, UP0 ;  /* 0x00000001ff077887 */ /* 0x000fe40008000000 */
[----:B------:R-:W-:-:S04]  /*2300*/  USEL UR6, UR6, URZ, UP0 ;  /* 0x000000ff06067287 */ /* 0x000fc80008000000 */
[----:B------:R-:W-:Y:S01]  /*2310*/  ULEA UR5, UR6, UR4, 0x3 ;  /* 0x0000000406057291 */ /* 0x000fe2000f8e18ff */
[----:B------:R-:W-:-:S04]  /*2320*/  LOP3.LUT R2, R15, UR7, RZ, 0x3c, !PT ;  /* 0x000000070f027c12 */ /* 0x000fc8000f8e3cff */
[----:B-1----:R-:W-:-:S04]  /*2330*/  SHF.L.U32 R3, R2, 0x1f, RZ ;  /* 0x0000001f02037819 */ /* 0x002fc800000006ff */
[----:B------:R-:W1:Y:S02]  /*2340*/  SYNCS.PHASECHK.TRANS64.TRYWAIT P0, [UR5], R3 ;  /* 0x00000003ff0075a7 */ /* 0x000e640008001105 */
[----:B-1----:R-:W-:Y:S05]  /*2350*/  @!P0 BRA `(.L_x_37) ;  /* 0x0000003c00c88947 */ /* 0x002fea0003800000 */
.L_x_103:
        /* <DEDUP_REMOVED lines=9> */
.L_x_105:
        /* <DEDUP_REMOVED lines=9> */
.L_x_107:
[----:B------:R-:W-:-:S04]  /*2480*/  UIADD3 UR6, UPT, UPT, UR6, 0x1, URZ ;  /* 0x0000000106067890 */ /* 0x000fc8000fffe0ff */
[----:B------:R-:W-:-:S04]  /*2490*/  UISETP.NE.AND UP0, UPT, UR6, 0x5, UPT ;  /* 0x000000050600788c */ /* 0x000fc8000bf05270 */
[----:B------:R-:W-:Y:S02]  /*24a0*/  USEL UR5, URZ, 0x1, UP0 ;  /* 0x00000001ff057887 */ /* 0x000fe40008000000 */
[----:B------:R-:W-:-:S04]  /*24b0*/  USEL UR6, UR6, URZ, UP0 ;  /* 0x000000ff06067287 */ /* 0x000fc80008000000 */
[----:B------:R-:W-:Y:S01]  /*24c0*/  ULEA UR6, UR6, UR4, 0x3 ;  /* 0x0000000406067291 */ /* 0x000fe2000f8e18ff */
[----:B-1----:R-:W-:-:S04]  /*24d0*/  LOP3.LUT R3, R2, UR5, RZ, 0x3c, !PT ;  /* 0x0000000502037c12 */ /* 0x002fc8000f8e3cff */
[----:B------:R-:W-:Y:S01]  /*24e0*/  SHF.L.U32 R3, R3, 0x1f, RZ ;  /* 0x0000001f03037819 */ /* 0x000fe200000006ff */
[----:B----4-:R-:W-:-:S07]  /*24f0*/  IMAD.U32 R0, RZ, RZ, UR6 ;  /* 0x00000006ff007e24 */ /* 0x010fce000f8e00ff */
.L_x_40:
[----:B-1----:R1:W2:Y:S02]  /*2500*/  SYNCS.PHASECHK.TRANS64.TRYWAIT P0, [R0+URZ], R3 ;  /* 0x00000003000075a7 */ /* 0x0022a400080011ff */
[----:B--2---:R-:W-:Y:S05]  /*2510*/  @!P0 NANOSLEEP.SYNCS 0x989680 ;  /* 0x009896800000895d */ /* 0x004fea0003900000 */
[----:B------:R-:W2:Y:S02]  /*2520*/  @!P0 SYNCS.PHASECHK.TRANS64 P0, [R0+URZ], R3 ;  /* 0x00000003000085a7 */ /* 0x000ea400080010ff */
[----:B--2---:R-:W-:Y:S05]  /*2530*/  @P0 EXIT ;  /* 0x000000000000094d */ /* 0x004fea0003800000 */
[----:B------:R-:W-:Y:S05]  /*2540*/  BRA `(.L_x_40) ;  /* 0xfffffffc00ec7947 */ /* 0x000fea000383ffff */
.L_x_17:
[----:B------:R-:W-:-:S04]  /*2550*/  UISETP.NE.AND UP1, UPT, UR37, URZ, UPT ;  /* 0x000000ff2500728c */ /* 0x000fc8000bf25270 */
[----:B------:R-:W-:-:S09]  /*2560*/  UISETP.NE.OR UP1, UPT, UR8, 0x1, UP1 ;  /* 0x000000010800788c */ /* 0x000fd20008f25670 */
[----:B------:R-:W-:Y:S05]  /*2570*/  BRA.U UP1, `(.L_x_41) ;  /* 0x0000000501487547 */ /* 0x000fea000b800000 */
[----:B------:R-:W-:Y:S01]  /*2580*/  ISETP.NE.AND P2, PT, R2, RZ, PT ;  /* 0x000000ff0200720c */ /* 0x000fe20003f45270 */
[----:B------:R-:W-:Y:S01]  /*2590*/  IMAD.MOV.U32 R12, RZ, RZ, 0x1 ;  /* 0x00000001ff0c7424 */ /* 0x000fe200078e00ff */
[----:B------:R-:W-:Y:S02]  /*25a0*/  CS2R R10, SRZ ;  /* 0x00000000000a7805 */ /* 0x000fe4000001ff00 */
[----:B------:R-:W-:Y:S01]  /*25b0*/  CS2R R8, SRZ ;  /* 0x0000000000087805 */ /* 0x000fe2000001ff00 */
[----:B------:R-:W-:Y:S01]  /*25c0*/  UMOV UR4, 0x400 ;  /* 0x0000040000047882 */ /* 0x000fe20000000000 */
[----:B------:R-:W-:Y:S01]  /*25d0*/  UMOV UR6, URZ ;  /* 0x000000ff00067c82 */ /* 0x000fe20008000000 */
[----:B------:R-:W-:-:S12]  /*25e0*/  ULEA UR37, UR37, UR4, 0x18 ;  /* 0x0000000425257291 */ /* 0x000fd8000f8ec0ff */
.L_x_45:
[----:B------:R-:W-:Y:S02]  /*25f0*/  LEA R0, R8, UR37, 0x3 ;  /* 0x0000002508007c11 */ /* 0x000fe4000f8e18ff */
[----:B------:R-:W-:-:S03]  /*2600*/  SHF.L.U32 R5, R9, 0x1f, RZ ;  /* 0x0000001f09057819 */ /* 0x000fc600000006ff */
[----:B------:R-:W-:Y:S01]  /*2610*/  VIADD R4, R0, 0xe0 ;  /* 0x000000e000047836 */ /* 0x000fe20000000000 */
[----:B------:R-:W1:Y:S02]  /*2620*/  SYNCS.PHASECHK.TRANS64.TRYWAIT P0, [R0+URZ+0xd0], R5 ;  /* 0x0000d005000075a7 */ /* 0x000e6400080011ff */
[----:B-1----:R-:W-:Y:S05]  /*2630*/  @!P0 BRA `(.L_x_42) ;  /* 0x0000003c00588947 */ /* 0x002fea0003800000 */
.L_x_108:
[----:B------:R-:W-:Y:S01]  /*2640*/  ULEA UR5, UR6, UR37, 0x3 ;  /* 0x0000002506057291 */ /* 0x000fe2000f8e18ff */
[----:B------:R-:W-:Y:S02]  /*2650*/  PRMT R4, RZ, 0x654, R4 ;  /* 0x00000654ff047816 */ /* 0x000fe40000000004 */
[----:B-1----:R-:W-:Y:S01]  /*2660*/  SHF.L.U32 R5, R12, 0x1f, RZ ;  /* 0x0000001f0c057819 */ /* 0x002fe200000006ff */
[----:B------:R-:W-:Y:S01]  /*2670*/  UIADD3 UR4, UPT, UPT, UR5, 0x70, URZ ;  /* 0x0000007005047890 */ /* 0x000fe2000fffe0ff */
[----:B------:R1:W-:Y:S05]  /*2680*/  SYNCS.ARRIVE.TRANS64.RED.A1T0 RZ, [R4+URZ], RZ ;  /* 0x000000ff04ff79a7 */ /* 0x0003ea00081004ff */
[----:B------:R-:W-:Y:S01]  /*2690*/  IMAD.U32 R7, RZ, RZ, UR4 ;  /* 0x00000004ff077e24 */ /* 0x000fe2000f8e00ff */
[----:B------:R-:W2:Y:S04]  /*26a0*/  SYNCS.PHASECHK.TRANS64.TRYWAIT P0, [UR5+0x80], R5 ;  /* 0x00008005ff0075a7 */ /* 0x000ea80008001105 */
[----:B------:R-:W-:Y:S01]  /*26b0*/  PRMT R6, R2, 0x654, R7 ;  /* 0x0000065402067816 */ /* 0x000fe20000000007 */
[----:B-1----:R-:W-:Y:S01]  /*26c0*/  @!P2 IMAD.MOV.U32 R4, RZ, RZ, 0x10 ;  /* 0x00000010ff04a424 */ /* 0x002fe200078e00ff */
[----:B--2---:R-:W-:Y:S06]  /*26d0*/  @!P0 BRA `(.L_x_43) ;  /* 0x0000003c00448947 */ /* 0x004fec0003800000 */
.L_x_110:
[----:B------:R-:W-:Y:S01]  /*26e0*/  ULEA UR4, UR6, UR37, 0x4 ;  /* 0x0000002506047291 */ /* 0x000fe2000f8e20ff */
[----:B------:R-:W-:Y:S01]  /*26f0*/  SEL R3, R6, R3, !P2 ;  /* 0x0000000306037207 */ /* 0x000fe20005000000 */
[----:B------:R-:W-:Y:S01]  /*2700*/  UIADD3 UR5, UPT, UPT, UR5, 0x70, URZ ;  /* 0x0000007005057890 */ /* 0x000fe2000fffe0ff */
[----:B-1----:R-:W-:Y:S01]  /*2710*/  LEA R0, R11, UR37, 0x3 ;  /* 0x000000250b007c11 */ /* 0x002fe2000f8e18ff */
[----:B------:R-:W-:Y:S01]  /*2720*/  UIADD3 UR4, UPT, UPT, UR4, 0x100, URZ ;  /* 0x0000010004047890 */ /* 0x000fe2000fffe0ff */
[----:B------:R-:W-:Y:S01]  /*2730*/  SHF.L.U32 R5, R10, 0x1f, RZ ;  /* 0x0000001f0a057819 */ /* 0x000fe200000006ff */
[----:B------:R1:W-:Y:S01]  /*2740*/  @!P2 SYNCS.ARRIVE.TRANS64.RED RZ, [R3+URZ], R4 ;  /* 0x0000000403ffa9a7 */ /* 0x0003e200080004ff */
[----:B------:R-:W-:Y:S01]  /*2750*/  UIADD3 UR6, UPT, UPT, UR6, 0x1, URZ ;  /* 0x0000000106067890 */ /* 0x000fe2000fffe0ff */
[----:B------:R-:W-:-:S03]  /*2760*/  VIADD R8, R8, 0x1 ;  /* 0x0000000108087836 */ /* 0x000fc60000000000 */
[----:B------:R-:W-:Y:S02]  /*2770*/  UISETP.NE.AND UP0, UPT, UR6, 0x2, UPT ;  /* 0x000000020600788c */ /* 0x000fe4000bf05270 */
[----:B------:R-:W-:Y:S06]  /*2780*/  UGETNEXTWORKID.BROADCAST [UR4], [UR5] ;  /* 0x00000000040073ca */ /* 0x000fec0008000100 */
[----:B------:R-:W-:Y:S01]  /*2790*/  USEL UR4, URZ, 0x1, UP0 ;  /* 0x00000001ff047887 */ /* 0x000fe20008000000 */
[----:B------:R-:W-:Y:S01]  /*27a0*/  ISETP.NE.AND P0, PT, R8, 0x2, PT ;  /* 0x000000020800780c */ /* 0x000fe20003f05270 */
[----:B------:R-:W-:Y:S01]  /*27b0*/  USEL UR6, UR6, URZ, UP0 ;  /* 0x000000ff06067287 */ /* 0x000fe20008000000 */
[----:B------:R-:W2:Y:S03]  /*27c0*/  SYNCS.PHASECHK.TRANS64.TRYWAIT P1, [R0+URZ+0x70], R5 ;  /* 0x00007005000075a7 */ /* 0x000ea600080211ff */
[----:B------:R-:W-:Y:S01]  /*27d0*/  LOP3.LUT R12, R12, UR4, RZ, 0x3c, !PT ;  /* 0x000000040c0c7c12 */ /* 0x000fe2000f8e3cff */
[----:B-12---:R-:W-:Y:S07]  /*27e0*/  @!P1 BRA `(.L_x_44) ;  /* 0x0000003c00189947 */ /* 0x006fee0003800000 */
.L_x_111:
[C---:B------:R-:W-:Y:S01]  /*27f0*/  LEA R4, R11.reuse, UR37, 0x4 ;  /* 0x000000250b047c11 */ /* 0x040fe2000f8e20ff */
[----:B-1----:R-:W-:Y:S01]  /*2800*/  VIADD R0, R0, 0x80 ;  /* 0x0000008000007836 */ /* 0x002fe20000000000 */
[----:B------:R-:W-:Y:S01]  /*2810*/  SEL R8, R8, RZ, P0 ;  /* 0x000000ff08087207 */ /* 0x000fe20000000000 */
[----:B------:R-:W-:-:S03]  /*2820*/  VIADD R11, R11, 0x1 ;  /* 0x000000010b0b7836 */ /* 0x000fc60000000000 */
[----:B------:R-:W1:Y:S01]  /*2830*/  LDS.128 R4, [R4+0x100] ;  /* 0x0001000004047984 */ /* 0x000e620000000c00 */
[----:B------:R-:W-:Y:S02]  /*2840*/  PRMT R0, RZ, 0x654, R0 ;  /* 0x00000654ff007816 */ /* 0x000fe40000000000 */
[C---:B------:R-:W-:Y:S01]  /*2850*/  ISETP.NE.AND P1, PT, R11.reuse, 0x2, PT ;  /* 0x000000020b00780c */ /* 0x040fe20003f25270 */
[----:B------:R-:W-:Y:S01]  /*2860*/  @!PT LDS RZ, [RZ] ;  /* 0x00000000fffff984 */ /* 0x000fe20000000800 */
[----:B------:R-:W-:Y:S01]  /*2870*/  @!PT LDS RZ, [RZ] ;  /* 0x00000000fffff984 */ /* 0x000fe20000000800 */
[----:B------:R-:W-:Y:S01]  /*2880*/  @!PT LDS RZ, [RZ] ;  /* 0x00000000fffff984 */ /* 0x000fe20000000800 */
[----:B------:R-:W-:Y:S01]  /*2890*/  @!PT LDS RZ, [RZ] ;  /* 0x00000000fffff984 */ /* 0x000fe20000000800 */
[----:B------:R2:W-:Y:S06]  /*28a0*/  MEMBAR.ALL.CTA ;  /* 0x0000000000007992 */ /* 0x0005ec0000008000 */
[----:B--2---:R-:W2:Y:S01]  /*28b0*/  FENCE.VIEW.ASYNC.S ;  /* 0x00000000000073c6 */ /* 0x004ea20000000000 */
[----:B------:R-:W-:Y:S01]  /*28c0*/  SEL R11, R11, RZ, P1 ;  /* 0x000000ff0b0b7207 */ /* 0x000fe20000800000 */
[----:B--2---:R2:W-:Y:S01]  /*28d0*/  SYNCS.ARRIVE.TRANS64.RED.A1T0 RZ, [R0+URZ], RZ ;  /* 0x000000ff00ff79a7 */ /* 0x0045e200081004ff */
[----:B-1----:R-:W-:-:S02]  /*28e0*/  LOP3.LUT P3, RZ, R6, 0x1, RZ, 0xc0, !PT ;  /* 0x0000000106ff7812 */ /* 0x002fc4000786c0ff */
[----:B------:R-:W-:-:S04]  /*28f0*/  SEL R5, RZ, 0x1, P1 ;  /* 0x00000001ff057807 */ /* 0x000fc80000800000 */
[----:B------:R-:W-:Y:S02]  /*2900*/  LOP3.LUT R10, R10, R5, RZ, 0x3c, !PT ;  /* 0x000000050a0a7212 */ /* 0x000fe400078e3cff */
[----:B--2---:R-:W-:-:S04]  /*2910*/  SEL R0, RZ, 0x1, P0 ;  /* 0x00000001ff007807 */ /* 0x004fc80000000000 */
[----:B------:R-:W-:Y:S01]  /*2920*/  LOP3.LUT R9, R9, R0, RZ, 0x3c, !PT ;  /* 0x0000000009097212 */ /* 0x000fe200078e3cff */
[----:B------:R-:W-:Y:S06]  /*2930*/  @P3 BRA `(.L_x_45) ;  /* 0xfffffffc002c3947 */ /* 0x000fec000383ffff */
[----:B------:R-:W-:Y:S01]  /*2940*/  ULEA UR5, UR6, UR37, 0x3 ;  /* 0x0000002506057291 */ /* 0x000fe2000f8e18ff */
[----:B------:R-:W-:-:S08]  /*2950*/  SHF.L.U32 R3, R12, 0x1f, RZ ;  /* 0x0000001f0c037819 */ /* 0x000fd000000006ff */
[----:B------:R-:W1:Y:S02]  /*2960*/  SYNCS.PHASECHK.TRANS64 P0, [UR5+0x80], R3 ;  /* 0x00008003ff0075a7 */ /* 0x000e640008001005 */
[----:B-1----:R-:W-:Y:S05]  /*2970*/  @P0 BRA `(.L_x_46) ;  /* 0x0000000000080947 */ /* 0x002fea0003800000 */
[----:B------:R-:W1:Y:S02]  /*2980*/  SYNCS.PHASECHK.TRANS64.TRYWAIT P0, [UR5+0x80], R3 ;  /* 0x00008003ff0075a7 */ /* 0x000e640008001105 */
[----:B-1----:R-:W-:Y:S05]  /*2990*/  @!P0 BRA `(.L_x_47) ;  /* 0x0000003800c08947 */ /* 0x002fea0003800000 */
.L_x_46:
[----:B------:R-:W-:-:S04]  /*29a0*/  UIADD3 UR4, UPT, UPT, UR6, 0x1, URZ ;  /* 0x0000000106047890 */ /* 0x000fc8000fffe0ff */
[----:B------:R-:W-:-:S04]  /*29b0*/  UISETP.NE.AND UP0, UPT, UR4, 0x2, UPT ;  /* 0x000000020400788c */ /* 0x000fc8000bf05270 */
[----:B------:R-:W-:Y:S02]  /*29c0*/  USEL UR7, URZ, 0x1, UP0 ;  /* 0x00000001ff077887 */ /* 0x000fe40008000000 */
[----:B------:R-:W-:-:S04]  /*29d0*/  USEL UR4, UR4, URZ, UP0 ;  /* 0x000000ff04047287 */ /* 0x000fc80008000000 */
[----:B------:R-:W-:Y:S01]  /*29e0*/  ULEA UR4, UR4, UR37, 0x3 ;  /* 0x0000002504047291 */ /* 0x000fe2000f8e18ff */
[----:B-1----:R-:W-:-:S04]  /*29f0*/  LOP3.LUT R3, R12, UR7, RZ, 0x3c, !PT ;  /* 0x000000070c037c12 */ /* 0x002fc8000f8e3cff */
[----:B------:R-:W-:-:S04]  /*2a00*/  SHF.L.U32 R0, R3, 0x1f, RZ ;  /* 0x0000001f03007819 */ /* 0x000fc800000006ff */
[----:B------:R-:W1:Y:S02]  /*2a10*/  SYNCS.PHASECHK.TRANS64 P0, [UR4+0x80], R0 ;  /* 0x00008000ff0075a7 */ /* 0x000e640008001004 */
[----:B-1----:R-:W-:Y:S05]  /*2a20*/  @P0 EXIT ;  /* 0x000000000000094d */ /* 0x002fea0003800000 */
[----:B------:R-:W-:Y:S02]  /*2a30*/  SHF.L.U32 R3, R3, 0x1f, RZ ;  /* 0x0000001f03037819 */ /* 0x000fe400000006ff */
[----:B------:R-:W-:-:S07]  /*2a40*/  MOV R0, UR4 ;  /* 0x0000000400007c02 */ /* 0x000fce0008000f00 */
.L_x_48:
[----:B-1----:R1:W2:Y:S02]  /*2a50*/  SYNCS.PHASECHK.TRANS64.TRYWAIT P0, [R0+URZ+0x80], R3 ;  /* 0x00008003000075a7 */ /* 0x0022a400080011ff */
[----:B--2---:R-:W-:Y:S05]  /*2a60*/  @!P0 NANOSLEEP.SYNCS 0x989680 ;  /* 0x009896800000895d */ /* 0x004fea0003900000 */
[----:B------:R-:W2:Y:S02]  /*2a70*/  @!P0 SYNCS.PHASECHK.TRANS64 P0, [R0+URZ+0x80], R3 ;  /* 0x00008003000085a7 */ /* 0x000ea400080010ff */
[----:B--2---:R-:W-:Y:S05]  /*2a80*/  @P0 EXIT ;  /* 0x000000000000094d */ /* 0x004fea0003800000 */
[----:B------:R-:W-:Y:S05]  /*2a90*/  BRA `(.L_x_48) ;  /* 0xfffffffc00ec7947 */ /* 0x000fea000383ffff */
.L_x_41:
[----:B------:R-:W-:-:S09]  /*2aa0*/  UISETP.NE.AND UP1, UPT, UR8, URZ, UPT ;  /* 0x000000ff0800728c */ /* 0x000fd2000bf25270 */
[----:B------:R-:W-:Y:S05]  /*2ab0*/  BRA.U UP1, `(.L_x_49) ;  /* 0x0000000d01787547 */ /* 0x000fea000b800000 */
[----:B------:R-:W-:Y:S01]  /*2ac0*/  UMOV UR4, 0x40 ;  /* 0x0000004000047882 */ /* 0x000fe20000000000 */
[----:B------:R-:W-:Y:S01]  /*2ad0*/  NOP ;  /* 0x0000000000007918 */ /* 0x000fe20000000000 */
[----:B------:R-:W-:Y:S01]  /*2ae0*/  ULEA UR4, UR37, UR4, 0x18 ;  /* 0x0000000425047291 */ /* 0x000fe2000f8ec0ff */
[----:B------:R-:W-:Y:S02]  /*2af0*/  UMOV UR5, 0x400 ;  /* 0x0000040000057882 */ /* 0x000fe40000000000 */
[----:B------:R-:W-:-:S06]  /*2b00*/  ULEA UR37, UR37, UR5, 0x18 ;  /* 0x0000000525257291 */ /* 0x000fcc000f8ec0ff */
[----:B------:R-:W1:Y:S02]  /*2b10*/  LDS.U8 R0, [UR4+0x1c] ;  /* 0x00001c04ff007984 */ /* 0x000e640008000000 */
[----:B-1----:R-:W-:-:S13]  /*2b20*/  ISETP.NE.AND P0, PT, R0, RZ, PT ;  /* 0x000000ff0000720c */ /* 0x002fda0003f05270 */
[----:B------:R-:W-:Y:S05]  /*2b30*/  @P0 BRA `(.L_x_50) ;  /* 0x0000000000580947 */ /* 0x000fea0003800000 */
[----:B------:R-:W-:-:S13]  /*2b40*/  ELECT P0, URZ, PT ;  /* 0x0000000000ff782f */ /* 0x000fda0003800000 */
[----:B------:R-:W-:Y:S05]  /*2b50*/  @!P0 BRA `(.L_x_51) ;  /* 0x0000000000608947 */ /* 0x000fea0003800000 */
[----:B------:R-:W-:Y:S01]  /*2b60*/  UMOV UR5, 0x10 ;  /* 0x0000001000057882 */ /* 0x000fe20000000000 */
[----:B------:R-:W-:Y:S01]  /*2b70*/  HFMA2 R0, -RZ, RZ, 0, 5.9604644775390625e-08 ;  /* 0x00000001ff007431 */ /* 0x000fe200000001ff */
[----:B------:R-:W-:-:S03]  /*2b80*/  MOV R2, 0xffff ;  /* 0x0000ffff00027802 */ /* 0x000fc60000000f00 */
[----:B------:R-:W-:Y:S04]  /*2b90*/  DEPBAR.LE SB1, 0x36 ;  /* 0x00009d800000791a */ /* 0x000fe80000000000 */
[----:B------:R-:W1:Y:S02]  /*2ba0*/  UTCATOMSWS.FIND_AND_SET.ALIGN UP0, UR5, UR5 ;  /* 0x00000005000575e3 */ /* 0x000e640008000800 */
[----:B-1----:R-:W-:Y:S01]  /*2bb0*/  MOV R3, UR5 ;  /* 0x0000000500037c02 */ /* 0x002fe20008000f00 */
[----:B------:R-:W-:Y:S06]  /*2bc0*/  BRA.U UP0, `(.L_x_52) ;  /* 0x0000000100187547 */ /* 0x000fec000b800000 */
.L_x_53:
[----:B------:R-:W-:Y:S05]  /*2bd0*/  NANOSLEEP 0x64 ;  /* 0x000000640000795d */ /* 0x000fea0003800000 */
[----:B------:R-:W-:-:S05]  /*2be0*/  UMOV UR5, 0x10 ;  /* 0x0000001000057882 */ /* 0x000fca0000000000 */
[----:B------:R-:W-:Y:S04]  /*2bf0*/  DEPBAR.LE SB1, 0x36 ;  /* 0x00009d800000791a */ /* 0x000fe80000000000 */
[----:B------:R-:W1:Y:S02]  /*2c00*/  UTCATOMSWS.FIND_AND_SET.ALIGN UP0, UR5, UR5 ;  /* 0x00000005000575e3 */ /* 0x000e640008000800 */
[----:B-1----:R-:W-:Y:S01]  /*2c10*/  MOV R3, UR5 ;  /* 0x0000000500037c02 */ /* 0x002fe20008000f00 */
[----:B------:R-:W-:Y:S05]  /*2c20*/  BRA.U !UP0, `(.L_x_53) ;  /* 0xfffffffd08e87547 */ /* 0x000fea000b83ffff */
.L_x_52:
[-C--:B------:R-:W-:Y:S02]  /*2c30*/  SHF.L.U32 R2, R2, R3.reuse, RZ ;  /* 0x0000000302027219 */ /* 0x080fe400000006ff */
[----:B------:R-:W-:Y:S01]  /*2c40*/  SHF.L.U32 R0, R0, R3, RZ ;  /* 0x0000000300007219 */ /* 0x000fe200000006ff */
[----:B------:R-:W-:Y:S02]  /*2c50*/  IMAD.SHL.U32 R3, R3, 0x20, RZ ;  /* 0x0000002003037824 */ /* 0x000fe400078e00ff */
[----:B------:R1:W-:Y:S04]  /*2c60*/  ATOMS.OR RZ, [UR4+0x14], R2 ;  /* 0x00001402ffff798c */ /* 0x0003e8000b000004 */
[----:B------:R1:W-:Y:S04]  /*2c70*/  ATOMS.OR RZ, [UR4+0x18], R0 ;  /* 0x00001800ffff798c */ /* 0x0003e8000b000004 */
[----:B------:R1:W-:Y:S01]  /*2c80*/  STS [UR37+0x120], R3 ;  /* 0x00012003ff007988 */ /* 0x0003e20008000825 */
[----:B------:R-:W-:Y:S05]  /*2c90*/  BRA `(.L_x_51) ;  /* 0x0000000000107947 */ /* 0x000fea0003800000 */
.L_x_50:
[----:B------:R-:W-:Y:S02]  /*2ca0*/  MOV R0, 0xffffffff ;  /* 0xffffffff00007802 */ /* 0x000fe40000000f00 */
[----:B------:R-:W-:-:S03]  /*2cb0*/  MOV R2, 0x2ce0 ;  /* 0x00002ce000027802 */ /* 0x000fc60000000f00 */
[----:B------:R1:W-:Y:S04]  /*2cc0*/  STS [UR37+0x120], R0 ;  /* 0x00012000ff007988 */ /* 0x0003e80008000825 */
[----:B-1-3-5:R-:W-:Y:S05]  /*2cd0*/  CALL.REL.NOINC `($__internal_1_$__cuda_sm10x_tcgen05_guardrail_trap_phase_invalid_during_alloc) ;  /* 0x0000003c003c7944 */ /* 0x02afea0003c00000 */
.L_x_51:
[----:B------:R-:W-:Y:S05]  /*2ce0*/  WARPSYNC.ALL ;  /* 0x0000000000007948 */ /* 0x000fea0003800000 */
[----:B------:R-:W2:Y:S01]  /*2cf0*/  S2UR UR6, SR_CgaCtaId ;  /* 0x00000000000679c3 */ /* 0x000ea20000008800 */
[----:B------:R-:W-:Y:S01]  /*2d00*/  UMOV UR4, 0x400 ;  /* 0x0000040000047882 */ /* 0x000fe20000000000 */
[----:B------:R-:W-:-:S06]  /*2d10*/  NOP ;  /* 0x0000000000007918 */ /* 0x000fcc0000000000 */
[----:B------:R-:W-:Y:S06]  /*2d20*/  BAR.ARV 0x6, 0xa0 ;  /* 0x0182800000007b1d */ /* 0x000fec0000002000 */
[----:B------:R-:W4:Y:S01]  /*2d30*/  LDCU UR7, c[0x0][0x38c] ;  /* 0x00007180ff0777ac */ /* 0x000f220008000800 */
[----:B------:R-:W-:Y:S01]  /*2d40*/  IMAD.MOV.U32 R11, RZ, RZ, 0x1 ;  /* 0x00000001ff0b7424 */ /* 0x000fe200078e00ff */
[----:B------:R-:W-:Y:S01]  /*2d50*/  CS2R R8, SRZ ;  /* 0x0000000000087805 */ /* 0x000fe2000001ff00 */
[----:B------:R-:W-:Y:S01]  /*2d60*/  IMAD.MOV.U32 R10, RZ, RZ, RZ ;  /* 0x000000ffff0a7224 */ /* 0x000fe200078e00ff */
[----:B------:R-:W-:Y:S01]  /*2d70*/  UMOV UR18, URZ ;  /* 0x000000ff00127c82 */ /* 0x000fe20008000000 */
[----:B------:R-:W-:Y:S01]  /*2d80*/  UMOV UR17, URZ ;  /* 0x000000ff00117c82 */ /* 0x000fe20008000000 */
[----:B------:R-:W-:Y:S01]  /*2d90*/  UMOV UR20, 0x0 ;  /* 0x0000000000147882 */ /* 0x000fe20000000000 */
[----:B------:R-:W-:Y:S01]  /*2da0*/  UMOV UR21, 0x4100490 ;  /* 0x0410049000157882 */ /* 0x000fe20000000000 */
[----:B--2---:R-:W-:Y:S01]  /*2db0*/  ULEA UR6, UR6, UR4, 0x18 ;  /* 0x0000000406067291 */ /* 0x004fe2000f8ec0ff */
[----:B------:R-:W2:Y:S03]  /*2dc0*/  LDCU UR4, c[0x0][0x38c] ;  /* 0x00007180ff0477ac */ /* 0x000ea60008000800 */
[----:B------:R-:W-:-:S02]  /*2dd0*/  UIADD3 UR11, UPT, UPT, UR6, 0x2400, URZ ;  /* 0x00002400060b7890 */ /* 0x000fc4000fffe0ff */
[----:B----4-:R-:W-:-:S03]  /*2de0*/  UIADD3 UR7, UPT, UPT, UR7, 0x1f, URZ ;  /* 0x0000001f07077890 */ /* 0x010fc6000fffe0ff */
[----:B-1----:R-:W1:Y:S01]  /*2df0*/  LDS R0, [UR6+0x120] ;  /* 0x00012006ff007984 */ /* 0x002e620008000800 */
[----:B------:R-:W-:Y:S02]  /*2e00*/  UIADD3 UR12, UPT, UPT, UR6, 0x4c00, URZ ;  /* 0x00004c00060c7890 */ /* 0x000fe4000fffe0ff */
[----:B------:R-:W-:Y:S02]  /*2e10*/  USHF.R.S32.HI UR5, URZ, 0x1f, UR7 ;  /* 0x0000001fff057899 */ /* 0x000fe40008011407 */
[----:B------:R-:W-:Y:S02]  /*2e20*/  USHF.R.U32.HI UR11, URZ, 0x4, UR11 ;  /* 0x00000004ff0b7899 */ /* 0x000fe4000801160b */
[----:B------:R-:W-:Y:S02]  /*2e30*/  ULEA.HI UR5, UR5, UR7, URZ, 0x5 ;  /* 0x0000000705057291 */ /* 0x000fe4000f8f28ff */
[----:B------:R-:W-:Y:S02]  /*2e40*/  USHF.R.U32.HI UR12, URZ, 0x4, UR12 ;  /* 0x00000004ff0c7899 */ /* 0x000fe4000801160c */
[----:B------:R-:W-:-:S02]  /*2e50*/  USHF.R.S32.HI UR5, URZ, 0x5, UR5 ;  /* 0x00000005ff057899 */ /* 0x000fc40008011405 */
[----:B------:R-:W-:Y:S02]  /*2e60*/  ULOP3.LUT UR11, UR11, 0x3fff, URZ, 0xc0, !UPT ;  /* 0x00003fff0b0b7892 */ /* 0x000fe4000f8ec0ff */
[----:B------:R-:W-:Y:S02]  /*2e70*/  UISETP.LT.AND UP0, UPT, UR5, 0x1, UPT ;  /* 0x000000010500788c */ /* 0x000fe4000bf01270 */
[----:B------:R-:W-:Y:S02]  /*2e80*/  ULOP3.LUT UR12, UR12, 0x3fff, URZ, 0xc0, !UPT ;  /* 0x00003fff0c0c7892 */ /* 0x000fe4000f8ec0ff */
[----:B------:R-:W-:Y:S02]  /*2e90*/  USEL UR10, UR5, 0x1, !UP0 ;  /* 0x00000001050a7887 */ /* 0x000fe4000c000000 */
[----:B------:R-:W-:Y:S02]  /*2ea0*/  ULOP3.LUT UR11, UR11, 0x10000, URZ, 0xfc, !UPT ;  /* 0x000100000b0b7892 */ /* 0x000fe4000f8efcff */
[----:B------:R-:W-:-:S02]  /*2eb0*/  ULOP3.LUT UR12, UR12, 0x10000, URZ, 0xfc, !UPT ;  /* 0x000100000c0c7892 */ /* 0x000fc4000f8efcff */
[----:B------:R-:W-:Y:S02]  /*2ec0*/  UIADD3 UR10, UPT, UPT, -UR10, URZ, URZ ;  /* 0x000000ff0a0a7290 */ /* 0x000fe4000fffe1ff */
[----:B--2---:R-:W-:Y:S01]  /*2ed0*/  UISETP.GE.AND UP3, UPT, UR4, 0x1, UPT ;  /* 0x000000010400788c */ /* 0x004fe2000bf66270 */
[----:B-1----:R-:W-:-:S15]  /*2ee0*/  R2UR UR19, R0 ;  /* 0x00000000001372ca */ /* 0x002fde00000e0000 */
.L_x_60:
[----:B------:R-:W-:Y:S02]  /*2ef0*/  LEA R0, R10, UR6, 0x3 ;  /* 0x000000060a007c11 */ /* 0x000fe4000f8e18ff */
[----:B------:R-:W-:Y:S02]  /*2f00*/  SHF.L.U32 R5, R9, 0x1f, RZ ;  /* 0x0000001f09057819 */ /* 0x000fe400000006ff */
[----:B------:R-:W-:Y:S01]  /*2f10*/  PLOP3.LUT P0, PT, PT, PT, UP3, 0x80, 0x8 ;  /* 0x000000000008781c */ /* 0x000fe20003f0f038 */
[----:B------:R-:W-:Y:S01]  /*2f20*/  VIADD R3, R0, 0x80 ;  /* 0x0000008000037836 */ /* 0x000fe20000000000 */
[----:B-1----:R-:W1:Y:S02]  /*2f30*/  SYNCS.PHASECHK.TRANS64.TRYWAIT P1, [R0+URZ+0x70], R5 ;  /* 0x00007005000075a7 */ /* 0x002e6400080211ff */
[----:B-1--4-:R-:W-:Y:S09]  /*2f40*/  @!P1 BRA `(.L_x_54) ;  /* 0x00000034006c9947 */ /* 0x012ff20003800000 */
.L_x_113:
[----:B------:R-:W-:Y:S01]  /*2f50*/  LEA R4, R10, UR6, 0x4 ;  /* 0x000000060a047c11 */ /* 0x000fe2000f8e20ff */
[----:B------:R-:W-:Y:S01]  /*2f60*/  @UP3 ULEA UR4, UR17, UR6, 0x3 ;  /* 0x0000000611043291 */ /* 0x000fe2000f8e18ff */
[----:B------:R-:W-:Y:S01]  /*2f70*/  PLOP3.LUT P2, PT, PT, PT, PT, 0x80, 0x8 ;  /* 0x000000000008781c */ /* 0x000fe20003f4f070 */
[----:B------:R-:W-:Y:S01]  /*2f80*/  ULEA UR9, UR18, UR6, 0x3 ;  /* 0x0000000612097291 */ /* 0x000fe2000f8e18ff */
[----:B------:R-:W-:Y:S02]  /*2f90*/  PRMT R3, RZ, 0x654, R3 ;  /* 0x00000654ff037816 */ /* 0x000fe40000000003 */
[----:B-1----:R-:W1:Y:S01]  /*2fa0*/  LDS.128 R4, [R4+0x100] ;  /* 0x0001000004047984 */ /* 0x002e620000000c00 */
[----:B------:R-:W-:Y:S02]  /*2fb0*/  @P0 SHF.L.U32 R2, R8, 0x1f, RZ ;  /* 0x0000001f08020819 */ /* 0x000fe400000006ff */
[----:B------:R-:W-:Y:S01]  /*2fc0*/  SHF.L.U32 R0, R11, 0x1f, RZ ;  /* 0x0000001f0b007819 */ /* 0x000fe200000006ff */
[----:B------:R-:W-:Y:S01]  /*2fd0*/  @!PT LDS RZ, [RZ] ;  /* 0x00000000fffff984 */ /* 0x000fe20000000800 */
[----:B------:R-:W-:Y:S01]  /*2fe0*/  @!PT LDS RZ, [RZ] ;  /* 0x00000000fffff984 */ /* 0x000fe20000000800 */
[----:B------:R-:W-:Y:S01]  /*2ff0*/  @!PT LDS RZ, [RZ] ;  /* 0x00000000fffff984 */ /* 0x000fe20000000800 */
[----:B------:R-:W-:Y:S01]  /*3000*/  @!PT LDS RZ, [RZ] ;  /* 0x00000000fffff984 */ /* 0x000fe20000000800 */
[----:B------:R2:W-:Y:S06]  /*3010*/  MEMBAR.ALL.CTA ;  /* 0x0000000000007992 */ /* 0x0005ec0000008000 */
[----:B--2---:R-:W2:Y:S02]  /*3020*/  FENCE.VIEW.ASYNC.S ;  /* 0x00000000000073c6 */ /* 0x004ea40000000000 */
[----:B--2---:R2:W-:Y:S01]  /*3030*/  SYNCS.ARRIVE.TRANS64.RED.A1T0 RZ, [R3+URZ], RZ ;  /* 0x000000ff03ff79a7 */ /* 0x0045e200081004ff */
[----:B------:R2:W4:Y:S01]  /*3040*/  @P0 SYNCS.PHASECHK.TRANS64.TRYWAIT P2, [UR4], R2 ;  /* 0x00000002ff0005a7 */ /* 0x0005220008041104 */
[----:B-1----:R-:W-:Y:S01]  /*3050*/  LOP3.LUT P1, RZ, R6, 0x1, RZ, 0xc0, !PT ;  /* 0x0000000106ff7812 */ /* 0x002fe2000782c0ff */
[----:B------:R-:W1:Y:S02]  /*3060*/  SYNCS.PHASECHK.TRANS64.TRYWAIT P0, [UR9+0xb0], R0 ;  /* 0x0000b000ff0075a7 */ /* 0x000e640008001109 */
[----:B-12-4-:R-:W-:Y:S10]  /*3070*/  @!P0 BRA `(.L_x_55) ;  /* 0x0000003400348947 */ /* 0x016ff40003800000 */
.L_x_115:
[----:B------:R-:W-:Y:S01]  /*3080*/  IADD3 R10, PT, PT, R10, 0x1, RZ ;  /* 0x000000010a0a7810 */ /* 0x000fe20007ffe0ff */
[----:B------:R-:W-:Y:S06]  /*3090*/  BRA.U !UP3, `(.L_x_56) ;  /* 0x000000010ba07547 */ /* 0x000fec000b800000 */
[----:B------:R-:W-:Y:S02]  /*30a0*/  ULEA.HI UR8, UR18, UR18, URZ, 0x1 ;  /* 0x0000001212087291 */ /* 0x000fe4000f8f08ff */
[----:B------:R-:W-:Y:S02]  /*30b0*/  UPLOP3.LUT UP4, UPT, UPT, UPT, UPT, 0x40, 0x4 ;  /* 0x000000000004789c */ /* 0x000fe40003f8e870 */
[----:B------:R-:W-:Y:S02]  /*30c0*/  USHF.L.U32 UR4, UR8, 0x5, URZ ;  /* 0x0000000508047899 */ /* 0x000fe400080006ff */
[----:B------:R-:W-:Y:S02]  /*30d0*/  ULOP3.LUT UR8, UR8, 0xffe, URZ, 0xc0, !UPT ;  /* 0x00000ffe08087892 */ /* 0x000fe4000f8ec0ff */
[----:B------:R-:W-:Y:S02]  /*30e0*/  ULOP3.LUT UR4, UR4, 0xffffffc0, URZ, 0xc0, !UPT ;  /* 0xffffffc004047892 */ /* 0x000fe4000f8ec0ff */
[----:B------:R-:W-:-:S02]  /*30f0*/  UIADD3 UR8, UPT, UPT, -UR8, UR18, URZ ;  /* 0x0000001208087290 */ /* 0x000fc4000fffe1ff */
[----:B------:R-:W-:Y:S01]  /*3100*/  UIADD3 UR4, UPT, UPT, UR19, UR4, URZ ;  /* 0x0000000413047290 */ /* 0x000fe2000fffe0ff */
[----:B------:R-:W-:Y:S01]  /*3110*/  UMOV UR16, UR10 ;  /* 0x0000000a00107c82 */ /* 0x000fe20008000000 */
[----:B------:R-:W-:Y:S02]  /*3120*/  UMOV UR15, UR5 ;  /* 0x00000005000f7c82 */ /* 0x000fe40008000000 */
[----:B------:R-:W-:Y:S01]  /*3130*/  ULEA UR8, UR8, UR4, 0x14 ;  /* 0x0000000408087291 */ /* 0x000fe2000f8ea0ff */
[----:B------:R-:W-:-:S11]  /*3140*/  UMOV UR14, UR17 ;  /* 0x00000011000e7c82 */ /* 0x000fd60008000000 */
.L_x_59:
[----:B------:R-:W-:Y:S02]  /*3150*/  UIADD3 UR16, UPT, UPT, UR16, 0x1, URZ ;  /* 0x0000000110107890 */ /* 0x000fe4000fffe0ff */
[----:B--2---:R-:W-:Y:S02]  /*3160*/  ULEA UR7, UR14, UR6, 0x3 ;  /* 0x000000060e077291 */ /* 0x004fe4000f8e18ff */
[----:B------:R-:W-:Y:S01]  /*3170*/  UISETP.NE.AND UP0, UPT, UR16, URZ, UPT ;  /* 0x000000ff1000728c */ /* 0x000fe2000bf05270 */
[----:B----4-:R-:W-:Y:S10]  /*3180*/  @P2 BRA `(.L_x_57) ;  /* 0x00000000000c2947 */ /* 0x010ff40003800000 */
[----:B-1----:R-:W-:Y:S04]  /*3190*/  SHF.L.U32 R3, R8, 0x1f, RZ ;  /* 0x0000001f08037819 */ /* 0x002fe800000006ff */
[----:B------:R-:W1:Y:S02]  /*31a0*/  SYNCS.PHASECHK.TRANS64.TRYWAIT P0, [UR7], R3 ;  /* 0x00000003ff0075a7 */ /* 0x000e640008001107 */
[----:B-1----:R-:W-:Y:S05]  /*31b0*/  @!P0 BRA `(.L_x_58) ;  /* 0x0000003000fc8947 */ /* 0x002fea0003800000 */
.L_x_57:
[----:B------:R-:W-:Y:S01]  /*31c0*/  UISETP.NE.AND UP1, UPT, UR15, 0x1, UPT ;  /* 0x000000010f00788c */ /* 0x000fe2000bf25270 */
[----:B------:R-:W-:Y:S01]  /*31d0*/  PLOP3.LUT P2, PT, PT, PT, PT, 0x80, 0x8 ;  /* 0x000000000008781c */ /* 0x000fe20003f4f070 */
[----:B------:R-:W-:Y:S02]  /*31e0*/  UIADD3 UR17, UPT, UPT, UR14, 0x1, URZ ;  /* 0x000000010e117890 */ /* 0x000fe4000fffe0ff */
[----:B------:R-:W-:Y:S02]  /*31f0*/  ULEA UR22, UR14, UR12, 0x7 ;  /* 0x0000000c0e167291 */ /* 0x000fe4000f8e38ff */
[----:B------:R-:W-:Y:S01]  /*3200*/  UISETP.NE.AND UP2, UPT, UR17, 0x5, UPT ;  /* 0x000000051100788c */ /* 0x000fe2000bf45270 */
[----:B------:R-:W-:Y:S01]  /*3210*/  PLOP3.LUT P0, PT, PT, PT, UP1, 0x80, 0x8 ;  /* 0x000000000008781c */ /* 0x000fe20003f0f018 */
[----:B------:R-:W-:Y:S02]  /*3220*/  ULEA UR24, UR14, UR11, 0x7 ;  /* 0x0000000b0e187291 */ /* 0x000fe4000f8e38ff */
[----:B------:R-:W-:Y:S02]  /*3230*/  USEL UR13, URZ, 0x1, UP2 ;  /* 0x00000001ff0d7887 */ /* 0x000fe40009000000 */
[----:B------:R-:W-:Y:S02]  /*3240*/  USEL UR17, UR17, URZ, UP2 ;  /* 0x000000ff11117287 */ /* 0x000fe40009000000 */
[----:B------:R-:W-:Y:S02]  /*3250*/  UIADD3 UR7, UPT, UPT, UR7, 0x28, URZ ;  /* 0x0000002807077890 */ /* 0x000fe4000fffe0ff */
[----:B------:R-:W-:Y:S01]  /*3260*/  @UP1 ULEA UR4, UR17, UR6, 0x3 ;  /* 0x0000000611041291 */ /* 0x000fe2000f8e18ff */
[----:B------:R-:W-:Y:S01]  /*3270*/  LOP3.LUT R8, R8, UR13, RZ, 0x3c, !PT ;  /* 0x0000000d08087c12 */ /* 0x000fe2000f8e3cff */
[----:B------:R-:W-:Y:S01]  /*3280*/  UMOV UR23, 0xc0004010 ;  /* 0xc000401000177882 */ /* 0x000fe20000000000 */
[----:B------:R-:W-:Y:S01]  /*3290*/  UMOV UR25, 0xc0004010 ;  /* 0xc000401000197882 */ /* 0x000fe20000000000 */
[----:B------:R-:W-:Y:S01]  /*32a0*/  UIADD3 UR15, UPT, UPT, UR15, -0x1, URZ ;  /* 0xffffffff0f0f7890 */ /* 0x000fe2000fffe0ff */
[----:B-1----:R-:W-:Y:S01]  /*32b0*/  @P0 SHF.L.U32 R0, R8, 0x1f, RZ ;  /* 0x0000001f08000819 */ /* 0x002fe200000006ff */
[----:B------:R-:W-:Y:S03]  /*32c0*/  UMOV UR14, UR17 ;  /* 0x00000011000e7c82 */ /* 0x000fe60008000000 */
[----:B------:R2:W4:Y:S01]  /*32d0*/  @P0 SYNCS.PHASECHK.TRANS64.TRYWAIT P2, [UR4], R0 ;  /* 0x00000000ff0005a7 */ /* 0x0005220008041104 */
[----:B------:R2:W-:Y:S01]  /*32e0*/  UTCQMMA gdesc[UR24], gdesc[UR22], tmem[UR8], tmem[UR20], idesc[UR21], UP4 ;  /* 0x00ff1416180075ea */ /* 0x0005e2000a000308 */
[----:B------:R-:W-:Y:S01]  /*32f0*/  UPLOP3.LUT UP4, UPT, UPT, UPT, UPT, 0x80, 0x8 ;  /* 0x000000000008789c */ /* 0x000fe20003f8f070 */
[----:B------:R2:W-:Y:S01]  /*3300*/  UTCBAR [UR7], URZ ;  /* 0x000000ff070073e9 */ /* 0x0005e200080000ff */
[----:B------:R-:W-:Y:S09]  /*3310*/  BRA.U UP0, `(.L_x_59) ;  /* 0xfffffffd008c7547 */ /* 0x000ff2000b83ffff */
.L_x_56:
[----:B------:R-:W-:Y:S01]  /*3320*/  UIADD3 UR18, UPT, UPT, UR18, 0x1, URZ ;  /* 0x0000000112127890 */ /* 0x000fe2000fffe0ff */
[C---:B------:R-:W-:Y:S01]  /*3330*/  ISETP.NE.AND P0, PT, R10.reuse, 0x2, PT ;  /* 0x000000020a00780c */ /* 0x040fe20003f05270 */
[----:B------:R-:W-:Y:S02]  /*3340*/  UIADD3 UR9, UPT, UPT, UR9, 0x90, URZ ;  /* 0x0000009009097890 */ /* 0x000fe4000fffe0ff */
[----:B------:R-:W-:Y:S01]  /*3350*/  UISETP.NE.AND UP0, UPT, UR18, 0x4, UPT ;  /* 0x000000041200788c */ /* 0x000fe2000bf05270 */
[----:B-12---:R-:W-:Y:S02]  /*3360*/  SEL R0, RZ, 0x1, P0 ;  /* 0x00000001ff007807 */ /* 0x006fe40000000000 */
[----:B------:R-:W-:Y:S01]  /*3370*/  SEL R10, R10, RZ, P0 ;  /* 0x000000ff0a0a7207 */ /* 0x000fe20000000000 */
[----:B------:R-:W-:Y:S01]  /*3380*/  USEL UR4, URZ, 0x1, UP0 ;  /* 0x00000001ff047887 */ /* 0x000fe20008000000 */
[----:B------:R-:W-:Y:S01]  /*3390*/  LOP3.LUT R9, R9, R0, RZ, 0x3c, !PT ;  /* 0x0000000009097212 */ /* 0x000fe200078e3cff */
[----:B------:R-:W-:Y:S01]  /*33a0*/  USEL UR18, UR18, URZ, UP0 ;  /* 0x000000ff12127287 */ /* 0x000fe20008000000 */
[----:B------:R1:W-:Y:S03]  /*33b0*/  UTCBAR [UR9], URZ ;  /* 0x000000ff090073e9 */ /* 0x0003e600080000ff */
[----:B------:R-:W-:Y:S01]  /*33c0*/  LOP3.LUT R11, R11, UR4, RZ, 0x3c, !PT ;  /* 0x000000040b0b7c12 */ /* 0x000fe2000f8e3cff */
[----:B------:R-:W-:Y:S07]  /*33d0*/  @P1 BRA `(.L_x_60) ;  /* 0xfffffff800c41947 */ /* 0x000fee000383ffff */
[----:B------:R-:W2:Y:S01]  /*33e0*/  S2UR UR4, SR_CgaCtaId ;  /* 0x00000000000479c3 */ /* 0x000ea20000008800 */
[----:B------:R-:W-:Y:S01]  /*33f0*/  ELECT P0, URZ, PT ;  /* 0x0000000000ff782f */ /* 0x000fe20003800000 */
[----:B------:R-:W-:Y:S01]  /*3400*/  IMAD.MOV.U32 R0, RZ, RZ, 0x1 ;  /* 0x00000001ff007424 */ /* 0x000fe200078e00ff */
[----:B------:R-:W-:Y:S01]  /*3410*/  UIADD3 UR6, UPT, UPT, UR6, 0xb0, URZ ;  /* 0x000000b006067890 */ /* 0x000fe2000fffe0ff */
[----:B------:R-:W-:Y:S01]  /*3420*/  SHF.L.U32 R3, R11, 0x1f, RZ ;  /* 0x0000001f0b037819 */ /* 0x000fe200000006ff */
[----:B------:R-:W-:-:S03]  /*3430*/  UMOV UR5, 0x40 ;  /* 0x0000004000057882 */ /* 0x000fc60000000000 */
[----:B------:R-:W-:Y:S01]  /*3440*/  UVIRTCOUNT.DEALLOC.SMPOOL 0x80 ;  /* 0x000000800000784c */ /* 0x000fe20000000000 */
[----:B--2---:R-:W-:Y:S02]  /*3450*/  ULEA UR4, UR4, UR5, 0x18 ;  /* 0x0000000504047291 */ /* 0x004fe4000f8ec0ff */
[----:B------:R-:W-:-:S07]  /*3460*/  ULEA UR5, UR18, UR6, 0x3 ;  /* 0x0000000612057291 */ /* 0x000fce000f8e18ff */
[----:B------:R2:W-:Y:S02]  /*3470*/  @P0 STS.U8 [UR4+0x1c], R0 ;  /* 0x00001c00ff000988 */ /* 0x0005e40008000004 */
[----:B------:R-:W3:Y:S02]  /*3480*/  SYNCS.PHASECHK.TRANS64.TRYWAIT P0, [UR5], R3 ;  /* 0x00000003ff0075a7 */ /* 0x000ee40008001105 */
[----:B--23--:R-:W-:Y:S05]  /*3490*/  @!P0 BRA `(.L_x_61) ;  /* 0x00000030005c8947 */ /* 0x00cfea0003800000 */
.L_x_118:
[----:B------:R-:W-:-:S04]  /*34a0*/  UIADD3 UR7, UPT, UPT, UR18, 0x1, URZ ;  /* 0x0000000112077890 */ /* 0x000fc8000fffe0ff */
[----:B------:R-:W-:-:S04]  /*34b0*/  UISETP.NE.AND UP0, UPT, UR7, 0x4, UPT ;  /* 0x000000040700788c */ /* 0x000fc8000bf05270 */
[----:B------:R-:W-:Y:S02]  /*34c0*/  USEL UR8, URZ, 0x1, UP0 ;  /* 0x00000001ff087887 */ /* 0x000fe40008000000 */
[----:B------:R-:W-:-:S04]  /*34d0*/  USEL UR7, UR7, URZ, UP0 ;  /* 0x000000ff07077287 */ /* 0x000fc80008000000 */
[----:B------:R-:W-:Y:S01]  /*34e0*/  ULEA UR5, UR7, UR6, 0x3 ;  /* 0x0000000607057291 */ /* 0x000fe2000f8e18ff */
[----:B------:R-:W-:-:S04]  /*34f0*/  LOP3.LUT R2, R11, UR8, RZ, 0x3c, !PT ;  /* 0x000000080b027c12 */ /* 0x000fc8000f8e3cff */
[----:B--2---:R-:W-:-:S04]  /*3500*/  SHF.L.U32 R3, R2, 0x1f, RZ ;  /* 0x0000001f02037819 */ /* 0x004fc800000006ff */
[----:B------:R-:W2:Y:S02]  /*3510*/  SYNCS.PHASECHK.TRANS64.TRYWAIT P0, [UR5], R3 ;  /* 0x00000003ff0075a7 */ /* 0x000ea40008001105 */
[----:B--2---:R-:W-:Y:S05]  /*3520*/  @!P0 BRA `(.L_x_62) ;  /* 0x0000003000508947 */ /* 0x004fea0003800000 */
.L_x_120:
        /* <DEDUP_REMOVED lines=9> */
.L_x_122:
[----:B------:R-:W-:-:S04]  /*35c0*/  UIADD3 UR7, UPT, UPT, UR7, 0x1, URZ ;  /* 0x0000000107077890 */ /* 0x000fc8000fffe0ff */
[----:B------:R-:W-:-:S04]  /*35d0*/  UISETP.NE.AND UP0, UPT, UR7, 0x4, UPT ;  /* 0x000000040700788c */ /* 0x000fc8000bf05270 */
[----:B------:R-:W-:Y:S02]  /*35e0*/  USEL UR5, URZ, 0x1, UP0 ;  /* 0x00000001ff057887 */ /* 0x000fe40008000000 */
[----:B------:R-:W-:-:S04]  /*35f0*/  USEL UR7, UR7, URZ, UP0 ;  /* 0x000000ff07077287 */ /* 0x000fc80008000000 */
[----:B------:R-:W-:Y:S01]  /*3600*/  ULEA UR7, UR7, UR6, 0x3 ;  /* 0x0000000607077291 */ /* 0x000fe2000f8e18ff */
[----:B--2---:R-:W-:-:S04]  /*3610*/  LOP3.LUT R3, R2, UR5, RZ, 0x3c, !PT ;  /* 0x0000000502037c12 */ /* 0x004fc8000f8e3cff */
[----:B------:R-:W-:-:S04]  /*3620*/  SHF.L.U32 R3, R3, 0x1f, RZ ;  /* 0x0000001f03037819 */ /* 0x000fc800000006ff */
[----:B------:R-:W2:Y:S02]  /*3630*/  SYNCS.PHASECHK.TRANS64.TRYWAIT P0, [UR7], R3 ;  /* 0x00000003ff0075a7 */ /* 0x000ea40008001107 */
[----:B--2---:R-:W-:Y:S05]  /*3640*/  @!P0 BRA `(.L_x_64) ;  /* 0x0000003000388947 */ /* 0x004fea0003800000 */
.L_x_124:
[----:B------:R-:W-:Y:S01]  /*3650*/  NOP ;  /* 0x0000000000007918 */ /* 0x000fe20000000000 */
[----:B--2---:R-:W2:Y:S01]  /*3660*/  LDS R0, [UR4+0x14] ;  /* 0x00001404ff007984 */ /* 0x004ea20008000800 */
[----:B------:R-:W-:Y:S01]  /*3670*/  ULOP3.LUT UR6, UR19, 0xffff, URZ, 0xc0, !UPT ;  /* 0x0000ffff13067892 */ /* 0x000fe2000f8ec0ff */
[----:B------:R-:W-:Y:S01]  /*3680*/  UMOV UR8, 0xffff ;  /* 0x0000ffff00087882 */ /* 0x000fe20000000000 */
[----:B------:R-:W-:Y:S02]  /*3690*/  UMOV UR5, 0x1 ;  /* 0x0000000100057882 */ /* 0x000fe40000000000 */
[----:B------:R-:W-:-:S04]  /*36a0*/  USHF.R.U32.HI UR6, URZ, 0x5, UR6 ;  /* 0x00000005ff067899 */ /* 0x000fc80008011606 */
[----:B------:R-:W-:Y:S02]  /*36b0*/  USHF.L.U32 UR8, UR8, UR6, URZ ;  /* 0x0000000608087299 */ /* 0x000fe400080006ff */
[----:B------:R-:W-:-:S04]  /*36c0*/  USHF.L.U32 UR5, UR5, UR6, URZ ;  /* 0x0000000605057299 */ /* 0x000fc800080006ff */
[----:B--2---:R-:W-:-:S04]  /*36d0*/  LOP3.LUT R0, R0, UR8, RZ, 0xc0, !PT ;  /* 0x0000000800007c12 */ /* 0x004fc8000f8ec0ff */
[----:B------:R-:W-:-:S13]  /*36e0*/  ISETP.NE.AND P0, PT, R0, UR8, PT ;  /* 0x0000000800007c0c */ /* 0x000fda000bf05270 */
[----:B------:R-:W-:Y:S05]  /*36f0*/  @P0 BRA `(.L_x_65) ;  /* 0x0000000000580947 */ /* 0x000fea0003800000 */
[----:B------:R-:W2:Y:S02]  /*3700*/  LDS R0, [UR4+0x18] ;  /* 0x00001804ff007984 */ /* 0x000ea40008000800 */
[----:B--2---:R-:W-:-:S04]  /*3710*/  LOP3.LUT R0, R0, UR5, RZ, 0xc0, !PT ;  /* 0x0000000500007c12 */ /* 0x004fc8000f8ec0ff */
[----:B------:R-:W-:-:S13]  /*3720*/  ISETP.NE.AND P0, PT, R0, UR5, PT ;  /* 0x0000000500007c0c */ /* 0x000fda000bf05270 */
[----:B------:R-:W-:Y:S05]  /*3730*/  @P0 BRA `(.L_x_66) ;  /* 0x00000000003c0947 */ /* 0x000fea0003800000 */
[----:B------:R-:W2:Y:S01]  /*3740*/  S2R R2, SR_LANEID ;  /* 0x0000000000027919 */ /* 0x000ea20000000000 */
[----:B------:R-:W-:Y:S01]  /*3750*/  ULOP3.LUT UR8, URZ, UR8, URZ, 0x33, !UPT ;  /* 0x00000008ff087292 */ /* 0x000fe2000f8e33ff */
[----:B------:R-:W-:Y:S01]  /*3760*/  LOP3.LUT R4, RZ, UR5, RZ, 0x33, !PT ;  /* 0x00000005ff047c12 */ /* 0x000fe2000f8e33ff */
[----:B------:R-:W-:Y:S02]  /*3770*/  VOTEU.ANY UR7, UPT, PT ;  /* 0x0000000000077886 */ /* 0x000fe400038e0100 */
[----:B------:R-:W-:Y:S01]  /*3780*/  UFLO.U32 UR7, UR7 ;  /* 0x00000007000772bd */ /* 0x000fe200080e0000 */
[----:B------:R-:W3:Y:S01]  /*3790*/  REDUX UR5, R4 ;  /* 0x00000000040573c4 */ /* 0x000ee20000000000 */
[----:B------:R-:W-:-:S06]  /*37a0*/  IMAD.U32 R0, RZ, RZ, UR8 ;  /* 0x00000008ff007e24 */ /* 0x000fcc000f8e00ff */
[----:B------:R1:W-:Y:S01]  /*37b0*/  UTCATOMSWS.AND URZ, UR8 ;  /* 0x0000000800ff79e3 */ /* 0x0003e20008000000 */
[----:B------:R-:W4:Y:S01]  /*37c0*/  REDUX UR6, R0 ;  /* 0x00000000000673c4 */ /* 0x000f220000000000 */
[----:B--2---:R-:W-:Y:S01]  /*37d0*/  ISETP.EQ.U32.AND P0, PT, R2, UR7, PT ;  /* 0x0000000702007c0c */ /* 0x004fe2000bf02070 */
[----:B---3--:R-:W-:Y:S01]  /*37e0*/  IMAD.U32 R2, RZ, RZ, UR5 ;  /* 0x00000005ff027e24 */ /* 0x008fe2000f8e00ff */
[----:B----4-:R-:W-:-:S11]  /*37f0*/  MOV R3, UR6 ;  /* 0x0000000600037c02 */ /* 0x010fd60008000f00 */
[----:B------:R1:W-:Y:S04]  /*3800*/  @P0 ATOMS.AND RZ, [UR4+0x14], R3 ;  /* 0x00001403ffff098c */ /* 0x0003e8000a800004 */
[----:B------:R1:W-:Y:S01]  /*3810*/  @P0 ATOMS.AND RZ, [UR4+0x18], R2 ;  /* 0x00001802ffff098c */ /* 0x0003e2000a800004 */
[----:B------:R-:W-:Y:S05]  /*3820*/  BRA `(.L_x_67) ;  /* 0x0000000000147947 */ /* 0x000fea0003800000 */
.L_x_66:
[----:B------:R-:W-:Y:S02]  /*3830*/  MOV R2, 0x3850 ;  /* 0x0000385000027802 */ /* 0x000fe40000000f00 */
[----:B-1--45:R-:W-:Y:S05]  /*3840*/  CALL.REL.NOINC `($__internal_0_$__cuda_sm10x_tcgen05_guardrail_trap_col_being_dealloced_not_returned_by_alloc) ;  /* 0x0000003000547944 */ /* 0x032fea0003c00000 */
[----:B------:R-:W-:Y:S05]  /*3850*/  BRA `(.L_x_67) ;  /* 0x0000000000087947 */ /* 0x000fea0003800000 */
.L_x_65:
[----:B------:R-:W-:Y:S02]  /*3860*/  MOV R2, 0x3880 ;  /* 0x0000388000027802 */ /* 0x000fe40000000f00 */
[----:B-1--45:R-:W-:Y:S05]  /*3870*/  CALL.REL.NOINC `($__internal_2_$__cuda_sm10x_tcgen05_guardrail_trap_unallocated_columns_being_dealloced) ;  /* 0x0000003000607944 */ /* 0x032fea0003c00000 */
.L_x_67:
[----:B------:R-:W-:Y:S01]  /*3880*/  NOP ;  /* 0x0000000000007918 */ /* 0x000fe20000000000 */
[----:B-1----:R-:W-:Y:S05]  /*3890*/  EXIT ;  /* 0x000000000000794d */ /* 0x002fea0003800000 */
.L_x_49:
[----:B------:R-:W-:-:S09]  /*38a0*/  UISETP.NE.OR UP2, UPT, UR8, 0x3, !UP2 ;  /* 0x000000030800788c */ /* 0x000fd2000d745670 */
[----:B------:R-:W-:Y:S05]  /*38b0*/  BRA.U UP2, `(.L_x_68) ;  /* 0x0000000902c87547 */ /* 0x000fea000b800000 */
[----:B------:R-:W1:Y:S01]  /*38c0*/  LDCU.64 UR6, c[0x0][0x888] ;  /* 0x00011100ff0677ac */ /* 0x000e620008000a00 */
[----:B------:R-:W2:Y:S01]  /*38d0*/  LDC R0, c[0x0][0xb30] ;  /* 0x0002cc00ff007b82 */ /* 0x000ea20000000800 */
[----:B------:R-:W-:Y:S01]  /*38e0*/  IMAD.MOV.U32 R30, RZ, RZ, 0x1 ;  /* 0x00000001ff1e7424 */ /* 0x000fe200078e00ff */
[----:B------:R-:W-:Y:S01]  /*38f0*/  CS2R R28, SRZ ;  /* 0x00000000001c7805 */ /* 0x000fe2000001ff00 */
[----:B------:R-:W4:Y:S01]  /*3900*/  LDCU.64 UR4, c[0x0][0x890] ;  /* 0x00011200ff0477ac */ /* 0x000f220008000a00 */
[----:B------:R-:W-:Y:S01]  /*3910*/  IMAD.MOV.U32 R25, RZ, RZ, 0x1000 ;  /* 0x00001000ff197424 */ /* 0x000fe200078e00ff */
[----:B------:R-:W-:-:S03]  /*3920*/  UMOV UR8, 0x400 ;  /* 0x0000040000087882 */ /* 0x000fc60000000000 */
[----:B------:R-:W3:Y:S01]  /*3930*/  LDC R19, c[0x0][0x370] ;  /* 0x0000dc00ff137b82 */ /* 0x000ee20000000800 */
[----:B------:R-:W-:-:S07]  /*3940*/  UPLOP3.LUT UP1, UPT, UPT, UPT, UPT, 0x40, 0x4 ;  /* 0x000000000004789c */ /* 0x000fce0003f2e870 */
[----:B------:R-:W3:Y:S01]  /*3950*/  LDC R2, c[0x0][0xb0c] ;  /* 0x0002c300ff027b82 */ /* 0x000ee20000000800 */
[----:B-1----:R-:W-:Y:S02]  /*3960*/  UISETP.NE.U32.AND UP2, UPT, UR6, URZ, UPT ;  /* 0x000000ff0600728c */ /* 0x002fe4000bf45070 */
[----:B------:R-:W-:Y:S02]  /*3970*/  ULEA UR6, UR37, UR8, 0x18 ;  /* 0x0000000825067291 */ /* 0x000fe4000f8ec0ff */
[----:B------:R-:W-:Y:S02]  /*3980*/  UISETP.NE.AND.EX UP2, UPT, UR7, URZ, UPT, UP2 ;  /* 0x000000ff0700728c */ /* 0x000fe4000bf45320 */
[----:B------:R-:W-:Y:S01]  /*3990*/  UIADD3 UR7, UPT, UPT, UR6, 0x50, URZ ;  /* 0x0000005006077890 */ /* 0x000fe2000fffe0ff */
[----:B------:R-:W1:Y:S01]  /*39a0*/  LDC R18, c[0x0][0xb20] ;  /* 0x0002c800ff127b82 */ /* 0x000e620000000800 */
[----:B----4-:R-:W-:Y:S01]  /*39b0*/  UISETP.NE.U32.AND UP3, UPT, UR4, URZ, UPT ;  /* 0x000000ff0400728c */ /* 0x010fe2000bf65070 */
[----:B--2---:R-:W-:Y:S01]  /*39c0*/  ISETP.NE.AND P1, PT, R0, 0x1, PT ;  /* 0x000000010000780c */ /* 0x004fe20003f25270 */
[----:B------:R-:W-:-:S02]  /*39d0*/  UPRMT UR37, UR37, 0x654, UR7 ;  /* 0x0000065425257896 */ /* 0x000fc40008000007 */
[----:B------:R-:W-:-:S03]  /*39e0*/  UISETP.NE.AND.EX UP3, UPT, UR5, URZ, UPT, UP3 ;  /* 0x000000ff0500728c */ /* 0x000fc6000bf65330 */
[----:B------:R-:W2:Y:S08]  /*39f0*/  LDC.64 R32, c[0x0][0x348] ;  /* 0x0000d200ff207b82 */ /* 0x000eb00000000a00 */
[----:B------:R-:W4:Y:S08]  /*3a00*/  LDC.64 R16, c[0x0][0xb10] ;  /* 0x0002c400ff107b82 */ /* 0x000f300000000a00 */
[----:B------:R-:W1:Y:S08]  /*3a10*/  LDC.64 R6, c[0x0][0xb18] ;  /* 0x0002c600ff067b82 */ /* 0x000e700000000a00 */
[----:B------:R-:W1:Y:S08]  /*3a20*/  LDC.64 R4, c[0x0][0xb28] ;  /* 0x0002ca00ff047b82 */ /* 0x000e700000000a00 */
[----:B---3--:R-:W1:Y:S02]  /*3a30*/  LDC R24, c[0x0][0x374] ;  /* 0x0000dd00ff187b82 */ /* 0x008e640000000800 */
.L_x_76:
[C---:B------:R-:W-:Y:S02]  /*3a40*/  LEA R0, R29.reuse, UR6, 0x3 ;  /* 0x000000061d007c11 */ /* 0x040fe4000f8e18ff */
[----:B------:R-:W-:Y:S02]  /*3a50*/  SHF.L.U32 R3, R28, 0x1f, RZ ;  /* 0x0000001f1c037819 */ /* 0x000fe400000006ff */
[----:B------:R-:W-:Y:S02]  /*3a60*/  LEA R20, R29, UR6, 0x4 ;  /* 0x000000061d147c11 */ /* 0x000fe4000f8e20ff */
[----:B---3--:R-:W3:Y:S02]  /*3a70*/  SYNCS.PHASECHK.TRANS64.TRYWAIT P0, [R0+URZ+0x70], R3 ;  /* 0x00007003000075a7 */ /* 0x008ee400080011ff */
[----:B---3--:R-:W-:Y:S05]  /*3a80*/  @!P0 BRA `(.L_x_69) ;  /* 0x0000002c00408947 */ /* 0x008fea0003800000 */
.L_x_125:
[----:B------:R-:W-:Y:S01]  /*3a90*/  ISETP.GE.AND P0, PT, R40, 0x1, PT ;  /* 0x000000012800780c */ /* 0x000fe20003f06270 */
[----:B------:R-:W1:Y:S01]  /*3aa0*/  LDS.128 R20, [R20+0x100] ;  /* 0x0001000014147984 */ /* 0x000e620000000c00 */
[----:B------:R-:W-:Y:S01]  /*3ab0*/  ISETP.NE.U32.AND P4, PT, RZ, UR4, PT ;  /* 0x00000004ff007c0c */ /* 0x000fe2000bf85070 */
[----:B---3--:R-:W-:Y:S01]  /*3ac0*/  VIADD R0, R0, 0x80 ;  /* 0x0000008000007836 */ /* 0x008fe20000000000 */
[----:B------:R-:W-:Y:S02]  /*3ad0*/  SHF.L.U32 R26, R30, 0x1f, RZ ;  /* 0x0000001f1e1a7819 */ /* 0x000fe400000006ff */
[----:B------:R-:W-:Y:S02]  /*3ae0*/  ISETP.NE.AND.EX P4, PT, RZ, UR5, PT, P4 ;  /* 0x00000005ff007c0c */ /* 0x000fe4000bf85340 */
[----:B------:R-:W-:Y:S01]  /*3af0*/  PRMT R0, RZ, 0x654, R0 ;  /* 0x00000654ff007816 */ /* 0x000fe20000000000 */
[----:B------:R-:W-:Y:S01]  /*3b00*/  @!PT LDS RZ, [RZ] ;  /* 0x00000000fffff984 */ /* 0x000fe20000000800 */
[----:B------:R-:W-:Y:S01]  /*3b10*/  @!PT LDS RZ, [RZ] ;  /* 0x00000000fffff984 */ /* 0x000fe20000000800 */
[----:B------:R-:W-:Y:S01]  /*3b20*/  @!PT LDS RZ, [RZ] ;  /* 0x00000000fffff984 */ /* 0x000fe20000000800 */
[----:B------:R-:W-:Y:S01]  /*3b30*/  @!PT LDS RZ, [RZ] ;  /* 0x00000000fffff984 */ /* 0x000fe20000000800 */
[----:B------:R3:W-:Y:S06]  /*3b40*/  MEMBAR.ALL.CTA ;  /* 0x0000000000007992 */ /* 0x0007ec0000008000 */
[----:B---3--:R-:W3:Y:S02]  /*3b50*/  FENCE.VIEW.ASYNC.S ;  /* 0x00000000000073c6 */ /* 0x008ee40000000000 */
[----:B---3--:R3:W-:Y:S01]  /*3b60*/  SYNCS.ARRIVE.TRANS64.RED.A1T0 RZ, [R0+URZ], RZ ;  /* 0x000000ff00ff79a7 */ /* 0x0087e200081004ff */
[----:B-1----:R-:W-:Y:S11]  /*3b70*/  LOP3.LUT P3, RZ, R22, 0x1, RZ, 0xc0, !PT ;  /* 0x0000000116ff7812 */ /* 0x002ff6000786c0ff */
[----:B------:R-:W-:Y:S02]  /*3b80*/  @!UPT UIADD3 URZ, UPT, UPT, URZ, URZ, URZ ;  /* 0x000000fffffff290 */ /* 0x000fe4000fffe0ff */
[----:B------:R-:W-:Y:S02]  /*3b90*/  @P3 MOV R13, R20 ;  /* 0x00000014000d3202 */ /* 0x000fe40000000f00 */
[----:B------:R-:W-:Y:S01]  /*3ba0*/  @P3 LOP3.LUT R8, R21, 0xffff, RZ, 0xc0, !PT ;  /* 0x0000ffff15083812 */ /* 0x000fe200078ec0ff */
[----:B---3--:R-:W-:Y:S06]  /*3bb0*/  @!P0 BRA `(.L_x_70) ;  /* 0x0000000000a48947 */ /* 0x008fec0003800000 */
[----:B------:R-:W-:Y:S01]  /*3bc0*/  IMAD.HI.U32 R31, R24, R7, RZ ;  /* 0x00000007181f7227 */ /* 0x000fe200078e00ff */
[----:B------:R-:W-:Y:S02]  /*3bd0*/  ISETP.NE.AND P0, PT, R6, 0x1, PT ;  /* 0x000000010600780c */ /* 0x000fe40003f05270 */
[----:B------:R-:W-:Y:S01]  /*3be0*/  ISETP.NE.AND P2, PT, R40, 0x1, PT ;  /* 0x000000012800780c */ /* 0x000fe20003f45270 */
[----:B----4-:R-:W-:Y:S01]  /*3bf0*/  IMAD.HI.U32 R34, R19, R16, RZ ;  /* 0x0000001013227227 */ /* 0x010fe200078e00ff */
[----:B------:R-:W-:Y:S02]  /*3c00*/  SHF.R.U32.HI R31, RZ, R18, R31 ;  /* 0x00000012ff1f7219 */ /* 0x000fe4000001161f */
[----:B------:R-:W-:Y:S01]  /*3c10*/  ISETP.NE.AND P5, PT, R2, 0x1, PT ;  /* 0x000000010200780c */ /* 0x000fe20003fa5270 */
[----:B------:R-:W-:Y:S01]  /*3c20*/  IMAD.HI.U32 R36, R13, R16, RZ ;  /* 0x000000100d247227 */ /* 0x000fe200078e00ff */
[----:B------:R-:W-:Y:S02]  /*3c30*/  SHF.R.U32.HI R34, RZ, R17, R34 ;  /* 0x00000011ff227219 */ /* 0x000fe40000011622 */
[----:B------:R-:W-:Y:S01]  /*3c40*/  SEL R3, R24, R31, !P0 ;  /* 0x0000001f18037207 */ /* 0x000fe20004000000 */
[C---:B------:R-:W-:Y:S01]  /*3c50*/  IMAD.HI.U32 R31, R8.reuse, R7, RZ ;  /* 0x00000007081f7227 */ /* 0x040fe200078e00ff */
[----:B------:R-:W-:Y:S02]  /*3c60*/  SEL R11, R19, R34, !P5 ;  /* 0x00000022130b7207 */ /* 0x000fe40006800000 */
[----:B------:R-:W-:Y:S01]  /*3c70*/  SHF.R.U32.HI R36, RZ, R17, R36 ;  /* 0x00000011ff247219 */ /* 0x000fe20000011624 */
[----:B------:R-:W-:Y:S01]  /*3c80*/  IMAD.HI.U32 R38, R3, R4, RZ ;  /* 0x0000000403267227 */ /* 0x000fe200078e00ff */
[----:B------:R-:W-:Y:S03]  /*3c90*/  SHF.R.U32.HI R31, RZ, R18, R31 ;  /* 0x00000012ff1f7219 */ /* 0x000fe6000001161f */
[----:B------:R-:W-:Y:S01]  /*3ca0*/  IMAD.HI.U32 R34, R11, R4, RZ ;  /* 0x000000040b227227 */ /* 0x000fe200078e00ff */
[----:B------:R-:W-:Y:S02]  /*3cb0*/  @P2 SHF.R.U32.HI R3, RZ, R5, R38 ;  /* 0x00000005ff032219 */ /* 0x000fe40000011626 */
[----:B------:R-:W-:Y:S02]  /*3cc0*/  SEL R9, R8, R31, !P0 ;  /* 0x0000001f08097207 */ /* 0x000fe40004000000 */
[----:B------:R-:W-:Y:S01]  /*3cd0*/  @P2 SHF.R.U32.HI R11, RZ, R5, R34 ;  /* 0x00000005ff0b2219 */ /* 0x000fe20000011622 */
[C---:B------:R-:W-:Y:S01]  /*3ce0*/  IMAD R10, R40.reuse, R3, RZ ;  /* 0x00000003280a7224 */ /* 0x040fe200078e02ff */
[----:B------:R-:W-:Y:S01]  /*3cf0*/  SEL R3, R13, R36, !P5 ;  /* 0x000000240d037207 */ /* 0x000fe20006800000 */
[C---:B------:R-:W-:Y:S03]  /*3d00*/  IMAD.HI.U32 R14, R9.reuse, R4, RZ ;  /* 0x00000004090e7227 */ /* 0x040fe600078e00ff */
[----:B------:R-:W-:Y:S01]  /*3d10*/  ISETP.GE.AND P0, PT, R9, R10, PT ;  /* 0x0000000a0900720c */ /* 0x000fe20003f06270 */
[C---:B------:R-:W-:Y:S01]  /*3d20*/  IMAD R12, R40.reuse, R11, RZ ;  /* 0x0000000b280c7224 */ /* 0x040fe200078e02ff */
[-C--:B------:R-:W-:Y:S04]  /*3d30*/  SHF.R.U32.HI R14, RZ, R5.reuse, R14 ;  /* 0x00000005ff0e7219 */ /* 0x080fe8000001160e */
[----:B------:R-:W-:Y:S02]  /*3d40*/  ISETP.GE.OR P0, PT, R3, R12, P0 ;  /* 0x0000000c0300720c */ /* 0x000fe40000706670 */
[----:B------:R-:W-:Y:S05]  /*3d50*/  SEL R15, R9, R14, !P2 ;  /* 0x0000000e090f7207 */ /* 0x000fea0005000000 */
[----:B------:R-:W-:Y:S04]  /*3d60*/  IMAD.MOV R14, RZ, RZ, -R15 ;  /* 0x000000ffff0e7224 */ /* 0x000fe800078e0a0f */
[----:B------:R-:W-:Y:S02]  /*3d70*/  IMAD R14, R40, R14, R9 ;  /* 0x0000000e280e7224 */ /* 0x000fe400078e0209 */
[C---:B------:R-:W-:Y:S05]  /*3d80*/  @!P0 IMAD.HI.U32 R10, R3.reuse, R4, RZ ;  /* 0x00000004030a8227 */ /* 0x040fea00078e00ff */
[----:B------:R-:W-:Y:S04]  /*3d90*/  @!P0 SHF.R.U32.HI R10, RZ, R5, R10 ;  /* 0x00000005ff0a8219 */ /* 0x000fe8000001160a */
[----:B------:R-:W-:Y:S01]  /*3da0*/  @!P0 SEL R0, R3, R10, !P2 ;  /* 0x0000000a03008207 */ /* 0x000fe20005000000 */
[----:B------:R-:W-:Y:S03]  /*3db0*/  IMAD.MOV R10, RZ, RZ, -R3 ;  /* 0x000000ffff0a7224 */ /* 0x000fe600078e0a03 */
[----:B------:R-:W-:Y:S01]  /*3dc0*/  @!P0 IADD3 R15, PT, PT, R15, -R0, RZ ;  /* 0x800000000f0f8210 */ /* 0x000fe20007ffe0ff */
[----:B------:R-:W-:Y:S01]  /*3dd0*/  @!P0 IMAD R0, R11, R14, R0 ;  /* 0x0000000e0b008224 */ /* 0x000fe200078e0200 */
[----:B------:R-:W-:Y:S01]  /*3de0*/  IADD3 R11, PT, PT, -R9, RZ, RZ ;  /* 0x000000ff090b7210 */ /* 0x000fe20007ffe1ff */
[----:B------:R-:W-:Y:S02]  /*3df0*/  IMAD R13, R2, R10, R13 ;  /* 0x0000000a020d7224 */ /* 0x000fe400078e020d */
[----:B------:R-:W-:Y:S02]  /*3e00*/  @!P0 IMAD R9, R15, R40, R3 ;  /* 0x000000280f098224 */ /* 0x000fe400078e0203 */
[----:B------:R-:W-:Y:S02]  /*3e10*/  @!P0 IMAD.MOV.U32 R3, RZ, RZ, R0 ;  /* 0x000000ffff038224 */ /* 0x000fe400078e0000 */
[----:B------:R-:W-:Y:S02]  /*3e20*/  IMAD R8, R6, R11, R8 ;  /* 0x0000000b06087224 */ /* 0x000fe400078e0208 */
[----:B------:R-:W-:Y:S02]  /*3e30*/  IMAD R13, R3, R2, R13 ;  /* 0x00000002030d7224 */ /* 0x000fe400078e020d */
[----:B------:R-:W-:Y:S02]  /*3e40*/  IMAD R8, R9, R6, R8 ;  /* 0x0000000609087224 */ /* 0x000fe400078e0208 */
.L_x_70:
[----:B------:R-:W-:Y:S05]  /*3e50*/  BRA.U UP1, `(.L_x_71) ;  /* 0x0000000101107547 */ /* 0x000fea000b800000 */
[----:B------:R-:W-:Y:S04]  /*3e60*/  MOV R0, UR13 ;  /* 0x0000000d00007c02 */ /* 0x000fe80008000f00 */
[----:B------:R-:W-:Y:S04]  /*3e70*/  SHF.L.U32 R3, R0, 0x1f, RZ ;  /* 0x0000001f00037819 */ /* 0x000fe800000006ff */
[----:B------:R-:W1:Y:S02]  /*3e80*/  SYNCS.PHASECHK.TRANS64.TRYWAIT P0, [UR6+0x68], R3 ;  /* 0x00006803ff0075a7 */ /* 0x000e640008001106 */
[----:B-1----:R-:W-:Y:S05]  /*3e90*/  @!P0 BRA `(.L_x_72) ;  /* 0x0000002800508947 */ /* 0x002fea0003800000 */
.L_x_71:
[----:B------:R-:W-:Y:S05]  /*3ea0*/  BRA.U !UP3, `(.L_x_73) ;  /* 0x000000010b347547 */ /* 0x000fea000b800000 */
[----:B------:R-:W-:Y:S01]  /*3eb0*/  UPLOP3.LUT UP0, UPT, UPT, UPT, UP2, 0x80, 0x8 ;  /* 0x000000000008789c */ /* 0x000fe20003f0f020 */
[----:B-1----:R-:W-:Y:S02]  /*3ec0*/  HFMA2 R0, -RZ, RZ, 0, 5.9604644775390625e-08 ;  /* 0x00000001ff007431 */ /* 0x002fe400000001ff */
[----:B------:R-:W-:Y:S03]  /*3ed0*/  IMAD.MOV.U32 R96, RZ, RZ, 0x1 ;  /* 0x00000001ff607424 */ /* 0x000fe600078e00ff */
[----:B------:R-:W-:Y:S05]  /*3ee0*/  PLOP3.LUT P0, PT, PT, PT, UP0, 0x80, 0x8 ;  /* 0x000000000008781c */ /* 0x000fea0003f0f008 */
[----:B------:R-:W1:Y:S01]  /*3ef0*/  @UP0 LDCU.64 UR8, c[0x0][0x888] ;  /* 0x00011100ff0807ac */ /* 0x000e620008000a00 */
[----:B------:R-:W-:Y:S07]  /*3f00*/  @UP0 UIMAD UR7, UR36, UR4, URZ ;  /* 0x00000004240702a4 */ /* 0x000fee000f8e02ff */
[----:B------:R-:W-:Y:S01]  /*3f10*/  @!P0 PRMT R96, R0, 0x7610, R96 ;  /* 0x0000761000608816 */ /* 0x000fe20000000060 */
[----:B-1----:R-:W-:Y:S03]  /*3f20*/  @UP0 UIMAD.WIDE UR8, UR7, 0x4, UR8 ;  /* 0x00000004070808a5 */ /* 0x002fe6000f8e0208 */
[----:B------:R-:W1:Y:S03]  /*3f30*/  @!UP0 LDCU UR7, c[0x0][0x880] ;  /* 0x00011000ff0787ac */ /* 0x000e660008000800 */
[----:B------:R-:W-:Y:S01]  /*3f40*/  IMAD.U32 R10, RZ, RZ, UR8 ;  /* 0x00000008ff0a7e24 */ /* 0x000fe2000f8e00ff */
[----:B------:R-:W-:Y:S05]  /*3f50*/  MOV R11, UR9 ;  /* 0x00000009000b7c02 */ /* 0x000fea0008000f00 */
[----:B-----5:R3:W5:Y:S02]  /*3f60*/  @P0 LDG.E R49, desc[UR40][R10.64] ;  /* 0x000000280a310981 */ /* 0x020764000c1e1900 */
[----:B-1-3--:R-:W-:Y:S07]  /*3f70*/  @!P0 IMAD.U32 R49, RZ, RZ, UR7 ;  /* 0x00000007ff318e24 */ /* 0x00afee000f8e00ff */
.L_x_73:
[----:B-----5:R-:W-:Y:S01]  /*3f80*/  @!P4 FSETP.EQ.AND P5, PT, R49, RZ, PT ;  /* 0x000000ff3100c20b */ /* 0x020fe20003fa2000 */
[----:B------:R-:W-:Y:S01]  /*3f90*/  @!UPT UIADD3 URZ, UPT, UPT, URZ, URZ, URZ ;  /* 0x000000fffffff290 */ /* 0x000fe2000fffe0ff */
[----:B------:R-:W-:Y:S11]  /*3fa0*/  @!P4 BRA `(.L_x_74) ;  /* 0x000000000014c947 */ /* 0x000ff60003800000 */
[----:B------:R-:W-:Y:S02]  /*3fb0*/  LOP3.LUT P0, RZ, R96, 0xff, RZ, 0xc0, !PT ;  /* 0x000000ff60ff7812 */ /* 0x000fe4000780c0ff */
[----:B------:R-:W-:Y:S04]  /*3fc0*/  PLOP3.LUT P5, PT, PT, PT, UP0, 0x80, 0x8 ;  /* 0x000000000008781c */ /* 0x000fe80003faf008 */
[----:B------:R-:W-:Y:S07]  /*3fd0*/  PLOP3.LUT P5, PT, P5, PT, PT, 0x8, 0x80 ;  /* 0x000000000080781c */ /* 0x000fee0002fae170 */
[----:B------:R-:W-:Y:S11]  /*3fe0*/  @P0 FSETP.EQ.AND P5, PT, R49, RZ, PT ;  /* 0x000000ff3100020b */ /* 0x000ff60003fa2000 */
[----:B------:R-:W-:Y:S02]  /*3ff0*/  @!UPT UIADD3 URZ, UPT, UPT, URZ, URZ, URZ ;  /* 0x000000fffffff290 */ /* 0x000fe4000fffe0ff */
.L_x_74:
[----:B------:R-:W3:Y:S01]  /*4000*/  SYNCS.PHASECHK.TRANS64.TRYWAIT P4, [UR6+0x58], R26 ;  /* 0x0000581aff0075a7 */ /* 0x000ee20008081106 */
[----:B------:R-:W-:Y:S01]  /*4010*/  @P3 SHF.R.U32.HI R27, RZ, 0x10, R21 ;  /* 0x00000010ff1b3819 */ /* 0x000fe20000011615 */
[----:B------:R-:W-:Y:S01]  /*4020*/  VIADD R29, R29, 0x1 ;  /* 0x000000011d1d7836 */ /* 0x000fe20000000000 */
[----:B------:R-:W5:Y:S08]  /*4030*/  LDC.64 R14, c[0x0][0xb10] ;  /* 0x0002c400ff0e7b82 */ /* 0x000f700000000a00 */
[----:B------:R-:W2:Y:S08]  /*4040*/  LDC.64 R10, c[0x0][0xb18] ;  /* 0x0002c600ff0a7b82 */ /* 0x000eb00000000a00 */
[----:B-1----:R-:W1:Y:S08]  /*4050*/  @!P1 LDC R0, c[0x0][0xb20] ;  /* 0x0002c800ff009b82 */ /* 0x002e700000000800 */
[----:B------:R-:W4:Y:S01]  /*4060*/  @!P1 LDC R3, c[0x0][0xb0c] ;  /* 0x0002c300ff039b82 */ /* 0x000f220000000800 */
[----:B-----5:R-:W-:Y:S05]  /*4070*/  @!P1 IMAD.HI.U32 R14, R13, R14, RZ ;  /* 0x0000000e0d0e9227 */ /* 0x020fea00078e00ff */
[----:B------:R-:W-:Y:S01]  /*4080*/  @!P1 SHF.R.U32.HI R14, RZ, R15, R14 ;  /* 0x0000000fff0e9219 */ /* 0x000fe2000001160e */
[----:B--2---:R-:W-:Y:S01]  /*4090*/  @!P1 IMAD.HI.U32 R11, R8, R11, RZ ;  /* 0x0000000b080b9227 */ /* 0x004fe200078e00ff */
[----:B------:R-:W-:Y:S04]  /*40a0*/  @!P1 ISETP.NE.AND P0, PT, R10, 0x1, PT ;  /* 0x000000010a00980c */ /* 0x000fe80003f05270 */
[----:B-1----:R-:W-:Y:S02]  /*40b0*/  @!P1 SHF.R.U32.HI R9, RZ, R0, R11 ;  /* 0x00000000ff099219 */ /* 0x002fe4000001160b */
[----:B----4-:R-:W-:Y:S02]  /*40c0*/  @!P1 ISETP.NE.AND P2, PT, R3, 0x1, PT ;  /* 0x000000010300980c */ /* 0x010fe40003f45270 */
[----:B------:R-:W-:Y:S02]  /*40d0*/  @!P1 SEL R9, R8, R9, !P0 ;  /* 0x0000000908099207 */ /* 0x000fe40004000000 */
[----:B------:R-:W-:Y:S02]  /*40e0*/  ELECT P0, URZ, PT ;  /* 0x0000000000ff782f */ /* 0x000fe40003800000 */
[----:B------:R-:W-:Y:S05]  /*40f0*/  @!P1 SEL R14, R13, R14, !P2 ;  /* 0x0000000e0d0e9207 */ /* 0x000fea0005000000 */
[----:B------:R-:W-:Y:S02]  /*4100*/  @!P1 IMAD.IADD R0, R9, 0x1, -R14 ;  /* 0x0000000109009824 */ /* 0x000fe400078e0a0e */
[----:B------:R-:W-:Y:S02]  /*4110*/  @!P1 IMAD.IADD R9, R14, 0x1, -R9 ;  /* 0x000000010e099824 */ /* 0x000fe400078e0a09 */
[----:B------:R-:W-:Y:S02]  /*4120*/  @!P1 IMAD R13, R0, R3, R13 ;  /* 0x00000003000d9224 */ /* 0x000fe400078e020d */
[----:B------:R-:W-:Y:S01]  /*4130*/  @!P1 IMAD R8, R9, R10, R8 ;  /* 0x0000000a09089224 */ /* 0x000fe200078e0208 */
[----:B---3--:R-:W-:Y:S06]  /*4140*/  @!P4 BRA `(.L_x_75) ;  /* 0x0000002400bcc947 */ /* 0x008fec0003800000 */
.L_x_128:
[----:B------:R-:W-:Y:S01]  /*4150*/  PLOP3.LUT P5, PT, P5, P0, PT, 0xf2, 0x2f ;  /* 0x00000000002f781c */ /* 0x000fe20002fa1e72 */
[----:B------:R-:W-:Y:S01]  /*4160*/  UMOV UR14, 0x0 ;  /* 0x00000000000e7882 */ /* 0x000fe20000000000 */
[----:B------:R-:W-:Y:S01]  /*4170*/  LOP3.LUT R30, R30, 0x1, RZ, 0x3c, !PT ;  /* 0x000000011e1e7812 */ /* 0x000fe200078e3cff */
[----:B------:R-:W-:Y:S01]  /*4180*/  UMOV UR15, 0x10000000 ;  /* 0x10000000000f7882 */ /* 0x000fe20000000000 */
[----:B------:R-:W-:Y:S01]  /*4190*/  UMOV UR12, UR36 ;  /* 0x00000024000c7c82 */ /* 0x000fe20008000000 */
[----:B------:R-:W-:Y:S08]  /*41a0*/  @P3 R2UR UR36, R27 ;  /* 0x000000001b2432ca */ /* 0x000ff000000e0000 */
[----:B-1----:R-:W-:Y:S01]  /*41b0*/  @!P5 IADD3 R3, P0, PT, R32, 0x580, RZ ;  /* 0x000005802003d810 */ /* 0x002fe20007f1e0ff */
[----:B------:R-:W-:Y:S01]  /*41c0*/  @!P5 IMAD.SHL.U32 R91, R91, 0x40, RZ ;  /* 0x000000405b5bd824 */ /* 0x000fe200078e00ff */
[----:B------:R-:W-:Y:S01]  /*41d0*/  VOTEU.ALL UP1, P5 ;  /* 0x0000000000ff7886 */ /* 0x000fe20002820000 */
[----:B------:R-:W-:Y:S01]  /*41e0*/  @!P5 IMAD.SHL.U32 R97, R97, 0x40, RZ ;  /* 0x000000406161d824 */ /* 0x000fe200078e00ff */
[----:B------:R-:W-:Y:S01]  /*41f0*/  @!P5 R2UR UR8, R3 ;  /* 0x000000000308d2ca */ /* 0x000fe200000e0000 */
[----:B------:R-:W-:Y:S01]  /*4200*/  @!P5 IMAD.X R0, RZ, RZ, R33, P0 ;  /* 0x000000ffff00d224 */ /* 0x000fe200000e0621 */
[----:B------:R-:W-:Y:S01]  /*4210*/  @!P5 R2UR UR10, R91 ;  /* 0x000000005b0ad2ca */ /* 0x000fe200000e0000 */
[----:B------:R-:W-:Y:S01]  /*4220*/  @!UP1 UIADD3 UR9, UPT, UPT, UR6, 0x50, URZ ;  /* 0x0000005006099890 */ /* 0x000fe2000fffe0ff */
[----:B------:R-:W-:Y:S01]  /*4230*/  @!P5 R2UR UR11, R97 ;  /* 0x00000000610bd2ca */ /* 0x000fe200000e0000 */
[----:B------:R-:W-:Y:S01]  /*4240*/  IMAD.IADD R91, R8, 0x1, R79 ;  /* 0x00000001085b7824 */ /* 0x000fe200078e024f */
[----:B------:R-:W-:Y:S01]  /*4250*/  @!P5 R2UR UR7, R0 ;  /* 0x000000000007d2ca */ /* 0x000fe200000e0000 */
[----:B------:R-:W-:Y:S01]  /*4260*/  IMAD.IADD R97, R13, 0x1, R90 ;  /* 0x000000010d617824 */ /* 0x000fe200078e025a */
[C---:B------:R-:W-:Y:S04]  /*4270*/  ISETP.NE.AND P0, PT, R29.reuse, 0x2, PT ;  /* 0x000000021d00780c */ /* 0x040fe80003f05270 */
[----:B------:R-:W-:Y:S01]  /*4280*/  SEL R3, RZ, 0x1, P0 ;  /* 0x00000001ff037807 */ /* 0x000fe20000000000 */
[----:B------:R-:W-:Y:S01]  /*4290*/  IMAD.U32 R10, RZ, RZ, UR8 ;  /* 0x00000008ff0a7e24 */ /* 0x000fe2000f8e00ff */
[----:B------:R-:W-:Y:S01]  /*42a0*/  @!UP1 UIADD3 UR8, UPT, UPT, UR6, 0x200, URZ ;  /* 0x0000020006089890 */ /* 0x000fe2000fffe0ff */
[----:B------:R-:W-:Y:S01]  /*42b0*/  SEL R29, R29, RZ, P0 ;  /* 0x000000ff1d1d7207 */ /* 0x000fe20000000000 */
[----:B------:R-:W-:Y:S01]  /*42c0*/  VOTEU.ALL UP1, P5 ;  /* 0x0000000000ff7886 */ /* 0x000fe20002820000 */
[----:B------:R-:W-:Y:S02]  /*42d0*/  LOP3.LUT R28, R28, R3, RZ, 0x3c, !PT ;  /* 0x000000031c1c7212 */ /* 0x000fe400078e3cff */
[----:B------:R-:W-:Y:S01]  /*42e0*/  IMAD.U32 R11, RZ, RZ, UR7 ;  /* 0x00000007ff0b7e24 */ /* 0x000fe2000f8e00ff */
[----:B------:R-:W-:Y:S04]  /*42f0*/  @!P5 R2UR UR16, R10 ;  /* 0x000000000a10d2ca */ /* 0x000fe800000e0000 */
[----:B------:R-:W-:Y:S11]  /*4300*/  @!P5 R2UR UR17, R11 ;  /* 0x000000000b11d2ca */ /* 0x000ff600000e0000 */
[----:B------:R-:W-:Y:S02]  /*4310*/  @!UPT UIADD3 URZ, UPT, UPT, URZ, URZ, URZ ;  /* 0x000000fffffff290 */ /* 0x000fe4000fffe0ff */
[----:B------:R3:W-:Y:S01]  /*4320*/  @!UP1 UTMALDG.3D [UR8], [UR16], desc[UR14] ;  /* 0x00000e08100095b4 */ /* 0x0007e20008011000 */
[----:B------:R3:W-:Y:S01]  /*4330*/  @!P5 SYNCS.ARRIVE.TRANS64.RED.A0TR RZ, [UR6+0x50], R25 ;  /* 0x00005019ffffd9a7 */ /* 0x0007e20008300406 */
[----:B------:R-:W-:Y:S01]  /*4340*/  UPLOP3.LUT UP1, UPT, UPT, UPT, UPT, 0x80, 0x8 ;  /* 0x000000000008789c */ /* 0x000fe20003f2f070 */
[----:B------:R-:W-:Y:S01]  /*4350*/  SYNCS.ARRIVE.TRANS64.RED.A1T0 RZ, [UR37], RZ ;  /* 0x000000ffffff79a7 */ /* 0x000fe20008100425 */
[----:B------:R-:W-:Y:S09]  /*4360*/  @P3 BRA `(.L_x_76) ;  /* 0xfffffff400b43947 */ /* 0x000ff2000383ffff */
[----:B------:R-:W-:Y:S07]  /*4370*/  MOV R0, UR6 ;  /* 0x0000000600007c02 */ /* 0x000fee0008000f00 */
.L_x_77:
[----:B-1----:R-:W-:-:S04]  /*4380*/  SHF.L.U32 R3, R30, 0x1f, RZ ;  /* 0x0000001f1e037819 */ /* 0x002fc800000006ff */
[----:B------:R1:W2:Y:S03]  /*4390*/  SYNCS.PHASECHK.TRANS64.TRYWAIT P0, [R0+URZ+0x58], R3 ;  /* 0x00005803000075a7 */ /* 0x0002a600080011ff */
[----:B--2---:R-:W-:Y:S05]  /*43a0*/  @!P0 NANOSLEEP.SYNCS 0x989680 ;  /* 0x009896800000895d */ /* 0x004fea0003900000 */
[----:B------:R-:W2:Y:S02]  /*43b0*/  @!P0 SYNCS.PHASECHK.TRANS64 P0, [R0+URZ+0x58], R3 ;  /* 0x00005803000085a7 */ /* 0x000ea400080010ff */
[----:B--23--:R-:W-:Y:S05]  /*43c0*/  @P0 EXIT ;  /* 0x000000000000094d */ /* 0x00cfea0003800000 */
[----:B------:R-:W-:Y:S05]  /*43d0*/  BRA `(.L_x_77) ;  /* 0xfffffffc00e87947 */ /* 0x000fea000383ffff */
.L_x_68:
[----:B------:R-:W-:-:S06]  /*43e0*/  UISETP.GE.AND UP1, UPT, UR8, 0x4, UPT ;  /* 0x000000040800788c */ /* 0x000fcc000bf26270 */
[----:B------:R-:W-:-:S13]  /*43f0*/  PLOP3.LUT P0, PT, PT, PT, UP1, 0x80, 0x8 ;  /* 0x000000000008781c */ /* 0x000fda0003f0f018 */
[----:B------:R-:W-:Y:S05]  /*4400*/  @!P0 EXIT ;  /* 0x000000000000894d */ /* 0x000fea0003800000 */
[----:B------:R-:W-:Y:S01]  /*4410*/  BAR.SYNC.DEFER_BLOCKING 0x6, 0xa0 ;  /* 0x0182800000007b1d */ /* 0x000fe20000010000 */
[C---:B------:R-:W-:Y:S02]  /*4420*/  IMAD.SHL.U32 R5, R101.reuse, 0x40, RZ ;  /* 0x0000004065057824 */ /* 0x040fe400078e00ff */
[----:B------:R-:W-:Y:S02]  /*4430*/  HFMA2 R111, -RZ, RZ, 0, 0 ;  /* 0x00000000ff6f7431 */ /* 0x000fe400000001ff */
[C---:B------:R-:W-:Y:S01]  /*4440*/  IMAD.SHL.U32 R0, R101.reuse, 0x20, RZ ;  /* 0x0000002065007824 */ /* 0x040fe200078e00ff */
[----:B------:R-:W-:Y:S01]  /*4450*/  CS2R R106, SRZ ;  /* 0x00000000006a7805 */ /* 0x000fe2000001ff00 */
[----:B------:R-:W-:Y:S01]  /*4460*/  IMAD.SHL.U32 R2, R101, 0x2, RZ ;  /* 0x0000000265027824 */ /* 0x000fe200078e00ff */
[----:B------:R-:W-:Y:S01]  /*4470*/  UMOV UR43, 0x400 ;  /* 0x00000400002b7882 */ /* 0x000fe20000000000 */
[----:B------:R-:W1:Y:S01]  /*4480*/  LDC R99, c[0x0][0x370] ;  /* 0x0000dc00ff637b82 */ /* 0x000e620000000800 */
[----:B------:R-:W-:Y:S01]  /*4490*/  ULEA UR43, UR37, UR43, 0x18 ;  /* 0x0000002b252b7291 */ /* 0x000fe2000f8ec0ff */
[----:B------:R-:W-:Y:S01]  /*44a0*/  LOP3.LUT R7, R5, 0x180, RZ, 0xc0, !PT ;  /* 0x0000018005077812 */ /* 0x000fe200078ec0ff */
[C---:B------:R-:W-:Y:S01]  /*44b0*/  IMAD.SHL.U32 R103, R101.reuse, 0x8, RZ ;  /* 0x0000000865677824 */ /* 0x040fe200078e00ff */
[----:B------:R-:W-:Y:S01]  /*44c0*/  LOP3.LUT R0, R0, 0xc00, RZ, 0xc0, !PT ;  /* 0x00000c0000007812 */ /* 0x000fe200078ec0ff */
[----:B------:R-:W-:Y:S01]  /*44d0*/  IMAD.U32 R46, R101, 0x10000, RZ ;  /* 0x00010000652e7824 */ /* 0x000fe200078e00ff */
[----:B------:R-:W-:Y:S01]  /*44e0*/  LOP3.LUT R2, R7, 0x20, R2, 0xf8, !PT ;  /* 0x0000002007027812 */ /* 0x000fe200078ef802 */
[----:B------:R-:W-:Y:S01]  /*44f0*/  UIADD3 UR4, UPT, UPT, UR43, 0x1200, URZ ;  /* 0x000012002b047890 */ /* 0x000fe2000fffe0ff */
[----:B------:R-:W2:Y:S01]  /*4500*/  LDC R42, c[0x0][0xb0c] ;  /* 0x0002c300ff2a7b82 */ /* 0x000ea20000000800 */
[----:B------:R-:W-:Y:S01]  /*4510*/  LOP3.LUT R0, R0, 0x40, R5, 0xf8, !PT ;  /* 0x0000004000007812 */ /* 0x000fe200078ef805 */
[----:B------:R-:W-:Y:S01]  /*4520*/  IMAD.MOV.U32 R44, RZ, RZ, RZ ;  /* 0x000000ffff2c7224 */ /* 0x000fe200078e00ff */
[----:B------:R-:W-:Y:S01]  /*4530*/  LOP3.LUT R103, R2, 0x30, R103, 0x78, !PT ;  /* 0x0000003002677812 */ /* 0x000fe200078e7867 */
[----:B------:R-:W-:Y:S01]  /*4540*/  IMAD.MOV.U32 R108, RZ, RZ, RZ ;  /* 0x000000ffff6c7224 */ /* 0x000fe200078e00ff */
[----:B------:R-:W-:Y:S01]  /*4550*/  LOP3.LUT R0, R0, 0x200, R5, 0xf8, !PT ;  /* 0x0000020000007812 */ /* 0x000fe200078ef805 */
[----:B------:R-:W-:Y:S01]  /*4560*/  IMAD.SHL.U32 R5, R101, 0x10, RZ ;  /* 0x0000001065057824 */ /* 0x000fe200078e00ff */
[----:B------:R-:W-:Y:S01]  /*4570*/  LOP3.LUT R46, R46, 0x600000, RZ, 0xc0, !PT ;  /* 0x006000002e2e7812 */ /* 0x000fe200078ec0ff */
[----:B------:R-:W4:Y:S01]  /*4580*/  LDC R98, c[0x0][0xb20] ;  /* 0x0002c800ff627b82 */ /* 0x000f220000000800 */
[----:B------:R-:W3:Y:S01]  /*4590*/  LDS R3, [UR43+0x120] ;  /* 0x0001202bff037984 */ /* 0x000ee20008000800 */
[----:B------:R-:W-:Y:S01]  /*45a0*/  LOP3.LUT R103, R0, R103, RZ, 0xfc, !PT ;  /* 0x0000006700677212 */ /* 0x000fe200078efcff */
[----:B------:R-:W-:Y:S01]  /*45b0*/  IMAD.U32 R109, RZ, RZ, UR4 ;  /* 0x00000004ff6d7e24 */ /* 0x000fe2000f8e00ff */
[----:B------:R-:W-:Y:S01]  /*45c0*/  LOP3.LUT R5, R5, 0x20, RZ, 0xc0, !PT ;  /* 0x0000002005057812 */ /* 0x000fe200078ec0ff */
[----:B------:R-:W1:Y:S01]  /*45d0*/  LDCU.64 UR46, c[0x0][0x348] ;  /* 0x00006900ff2e77ac */ /* 0x000e620008000a00 */
[----:B------:R-:W-:-:S02]  /*45e0*/  IADD3 R102, PT, PT, R103, UR43, RZ ;  /* 0x0000002b67667c10 */ /* 0x000fc4000fffe0ff */
[----:B------:R-:W1:Y:S01]  /*45f0*/  LDC R41, c[0x0][0xb30] ;  /* 0x0002cc00ff297b82 */ /* 0x000e620000000800 */
[----:B------:R-:W1:Y:S01]  /*4600*/  LDCU.64 UR38, c[0x0][0x888] ;  /* 0x00011100ff2677ac */ /* 0x000e620008000a00 */
[----:B------:R-:W-:Y:S01]  /*4610*/  IADD3 R102, PT, PT, -R5, 0x200, R102 ;  /* 0x0000020005667810 */ /* 0x000fe20007ffe166 */
[----:B------:R-:W-:-:S05]  /*4620*/  UIADD3 UR42, UPT, UPT, UR43, 0x200, URZ ;  /* 0x000002002b2a7890 */ /* 0x000fca000fffe0ff */
[----:B------:R-:W1:Y:S08]  /*4630*/  LDC.64 R88, c[0x0][0xb10] ;  /* 0x0002c400ff587b82 */ /* 0x000e700000000a00 */
[----:B------:R-:W1:Y:S08]  /*4640*/  LDC.64 R38, c[0x0][0xb18] ;  /* 0x0002c600ff267b82 */ /* 0x000e700000000a00 */
[----:B------:R-:W1:Y:S08]  /*4650*/  LDC.64 R84, c[0x0][0x888] ;  /* 0x00022200ff547b82 */ /* 0x000e700000000a00 */
[----:B------:R-:W1:Y:S01]  /*4660*/  LDC.64 R36, c[0x0][0xb28] ;  /* 0x0002ca00ff247b82 */ /* 0x000e620000000a00 */
[----:B---3--:R-:W-:-:S07]  /*4670*/  IMAD.IADD R46, R3, 0x1, R46 ;  /* 0x00000001032e7824 */ /* 0x008fce00078e022e */
[----:B------:R-:W3:Y:S08]  /*4680*/  LDC.64 R86, c[0x0][0x890] ;  /* 0x00022400ff567b82 */ /* 0x000ef00000000a00 */
[----:B------:R-:W1:Y:S08]  /*4690*/  LDC.64 R82, c[0x0][0x8b0] ;  /* 0x00022c00ff527b82 */ /* 0x000e700000000a00 */
[----:B------:R-:W1:Y:S08]  /*46a0*/  LDC.64 R80, c[0x0][0x8a8] ;  /* 0x00022a00ff507b82 */ /* 0x000e700000000a00 */
[----:B--2-4-:R-:W1:Y:S02]  /*46b0*/  LDC R100, c[0x0][0x374] ;  /* 0x0000dd00ff647b82 */ /* 0x014e640000000800 */
.L_x_95:
[----:B------:R-:W-:Y:S02]  /*46c0*/  LEA R0, R111, UR43, 0x3 ;  /* 0x0000002b6f007c11 */ /* 0x000fe4000f8e18ff */
[----:B------:R-:W-:Y:S02]  /*46d0*/  SHF.L.U32 R3, R107, 0x1f, RZ ;  /* 0x0000001f6b037819 */ /* 0x000fe400000006ff */
[----:B------:R-:W-:Y:S02]  /*46e0*/  LEA R16, R111, UR43, 0x4 ;  /* 0x0000002b6f107c11 */ /* 0x000fe4000f8e20ff */
[----:B--2---:R-:W2:Y:S02]  /*46f0*/  SYNCS.PHASECHK.TRANS64.TRYWAIT P0, [R0+URZ+0x70], R3 ;  /* 0x00007003000075a7 */ /* 0x004ea400080011ff */
[----:B-12---:R-:W-:Y:S05]  /*4700*/  @!P0 BRA `(.L_x_78) ;  /* 0x0000002000648947 */ /* 0x006fea0003800000 */
.L_x_129:
[----:B------:R-:W4:Y:S01]  /*4710*/  LDC.64 R12, c[0x0][0xb10] ;  /* 0x0002c400ff0c7b82 */ /* 0x000f220000000a00 */
[----:B------:R-:W3:Y:S01]  /*4720*/  LDS.128 R16, [R16+0x100] ;  /* 0x0001000010107984 */ /* 0x000ee20000000c00 */
[----:B-1----:R-:W-:Y:S01]  /*4730*/  ISETP.NE.AND P1, PT, R41, 0x1, PT ;  /* 0x000000012900780c */ /* 0x002fe20003f25270 */
[----:B--2---:R-:W-:Y:S01]  /*4740*/  VIADD R0, R0, 0x80 ;  /* 0x0000008000007836 */ /* 0x004fe20000000000 */
[----:B------:R-:W-:Y:S04]  /*4750*/  ISETP.GE.AND P0, PT, R40, 0x1, PT ;  /* 0x000000012800780c */ /* 0x000fe80003f06270 */
[----:B------:R-:W1:Y:S01]  /*4760*/  LDC.64 R10, c[0x0][0xb18] ;  /* 0x0002c600ff0a7b82 */ /* 0x000e620000000a00 */
[----:B------:R-:W-:Y:S01]  /*4770*/  PRMT R0, RZ, 0x654, R0 ;  /* 0x00000654ff007816 */ /* 0x000fe20000000000 */
[----:B------:R-:W-:Y:S01]  /*4780*/  @!PT LDS RZ, [RZ] ;  /* 0x00000000fffff984 */ /* 0x000fe20000000800 */
[----:B------:R-:W-:Y:S01]  /*4790*/  @!PT LDS RZ, [RZ] ;  /* 0x00000000fffff984 */ /* 0x000fe20000000800 */
[----:B------:R-:W-:Y:S01]  /*47a0*/  @!PT LDS RZ, [RZ] ;  /* 0x00000000fffff984 */ /* 0x000fe20000000800 */
[----:B------:R-:W-:Y:S01]  /*47b0*/  @!PT LDS RZ, [RZ] ;  /* 0x00000000fffff984 */ /* 0x000fe20000000800 */
[----:B------:R2:W-:Y:S06]  /*47c0*/  MEMBAR.ALL.CTA ;  /* 0x0000000000007992 */ /* 0x0005ec0000008000 */
[----:B--2---:R-:W2:Y:S01]  /*47d0*/  FENCE.VIEW.ASYNC.S ;  /* 0x00000000000073c6 */ /* 0x004ea20000000000 */
[----:B------:R-:W1:Y:S08]  /*47e0*/  @!P1 LDC R14, c[0x0][0xb20] ;  /* 0x0002c800ff0e9b82 */ /* 0x000e700000000800 */
[----:B------:R-:W1:Y:S01]  /*47f0*/  @!P1 LDC R9, c[0x0][0xb0c] ;  /* 0x0002c300ff099b82 */ /* 0x000e620000000800 */
[----:B--2---:R2:W-:Y:S01]  /*4800*/  SYNCS.ARRIVE.TRANS64.RED.A1T0 RZ, [R0+URZ], RZ ;  /* 0x000000ff00ff79a7 */ /* 0x0045e200081004ff */
[----:B---3--:R-:W-:Y:S04]  /*4810*/  LOP3.LUT P4, RZ, R18, 0x1, RZ, 0xc0, !PT ;  /* 0x0000000112ff7812 */ /* 0x008fe8000788c0ff */
[----:B------:R-:W-:Y:S09]  /*4820*/  P2R R110, PR, RZ, 0x10 ;  /* 0x00000010ff6e7803 */ /* 0x000ff20000000000 */
[----:B------:R-:W-:Y:S02]  /*4830*/  @P4 MOV R45, R16 ;  /* 0x00000010002d4202 */ /* 0x000fe40000000f00 */
[----:B------:R-:W-:Y:S01]  /*4840*/  @P4 LOP3.LUT R43, R17, 0xffff, RZ, 0xc0, !PT ;  /* 0x0000ffff112b4812 */ /* 0x000fe200078ec0ff */
[----:B--2-4-:R-:W-:Y:S06]  /*4850*/  @!P0 BRA `(.L_x_79) ;  /* 0x0000000000a48947 */ /* 0x014fec0003800000 */
[----:B------:R-:W-:Y:S01]  /*4860*/  IMAD.HI.U32 R21, R100, R39, RZ ;  /* 0x0000002764157227 */ /* 0x000fe200078e00ff */
[----:B------:R-:W-:Y:S02]  /*4870*/  ISETP.NE.AND P0, PT, R38, 0x1, PT ;  /* 0x000000012600780c */ /* 0x000fe40003f05270 */
[----:B------:R-:W-:Y:S01]  /*4880*/  ISETP.NE.AND P2, PT, R40, 0x1, PT ;  /* 0x000000012800780c */ /* 0x000fe20003f45270 */
[----:B------:R-:W-:Y:S01]  /*4890*/  IMAD.HI.U32 R20, R99, R88, RZ ;  /* 0x0000005863147227 */ /* 0x000fe200078e00ff */
[----:B------:R-:W-:Y:S02]  /*48a0*/  SHF.R.U32.HI R21, RZ, R98, R21 ;  /* 0x00000062ff157219 */ /* 0x000fe40000011615 */
[----:B------:R-:W-:Y:S01]  /*48b0*/  ISETP.NE.AND P3, PT, R42, 0x1, PT ;  /* 0x000000012a00780c */ /* 0x000fe20003f65270 */
[----:B------:R-:W-:Y:S01]  /*48c0*/  IMAD.HI.U32 R24, R45, R88, RZ ;  /* 0x000000582d187227 */ /* 0x000fe200078e00ff */
[----:B------:R-:W-:Y:S02]  /*48d0*/  SHF.R.U32.HI R20, RZ, R89, R20 ;  /* 0x00000059ff147219 */ /* 0x000fe40000011614 */
[----:B------:R-:W-:Y:S01]  /*48e0*/  SEL R3, R100, R21, !P0 ;  /* 0x0000001564037207 */ /* 0x000fe20004000000 */
[----:B------:R-:W-:Y:S01]  /*48f0*/  IMAD.HI.U32 R21, R43, R39, RZ ;  /* 0x000000272b157227 */ /* 0x000fe200078e00ff */
[----:B------:R-:W-:Y:S02]  /*4900*/  SEL R7, R99, R20, !P3 ;  /* 0x0000001463077207 */ /* 0x000fe40005800000 */
[----:B------:R-:W-:Y:S01]  /*4910*/  SHF.R.U32.HI R24, RZ, R89, R24 ;  /* 0x00000059ff187219 */ /* 0x000fe20000011618 */
[-C--:B------:R-:W-:Y:S04]  /*4920*/  IMAD.HI.U32 R20, R3, R36.reuse, RZ ;  /* 0x0000002403147227 */ /* 0x080fe800078e00ff */
[----:B------:R-:W-:Y:S01]  /*4930*/  IMAD.HI.U32 R22, R7, R36, RZ ;  /* 0x0000002407167227 */ /* 0x000fe200078e00ff */
[-C--:B------:R-:W-:Y:S02]  /*4940*/  @P2 SHF.R.U32.HI R3, RZ, R37.reuse, R20 ;  /* 0x00000025ff032219 */ /* 0x080fe40000011614 */
[----:B------:R-:W-:Y:S02]  /*4950*/  SHF.R.U32.HI R20, RZ, R98, R21 ;  /* 0x00000062ff147219 */ /* 0x000fe40000011615 */
[----:B------:R-:W-:Y:S01]  /*4960*/  @P2 SHF.R.U32.HI R7, RZ, R37, R22 ;  /* 0x00000025ff072219 */ /* 0x000fe20000011616 */
[C---:B------:R-:W-:Y:S01]  /*4970*/  IMAD R2, R40.reuse, R3, RZ ;  /* 0x0000000328027224 */ /* 0x040fe200078e02ff */
[----:B------:R-:W-:Y:S02]  /*4980*/  SEL R5, R43, R20, !P0 ;  /* 0x000000142b057207 */ /* 0x000fe40004000000 */
[----:B------:R-:W-:Y:S01]  /*4990*/  SEL R3, R45, R24, !P3 ;  /* 0x000000182d037207 */ /* 0x000fe20005800000 */
[----:B------:R-:W-:Y:S01]  /*49a0*/  IMAD R4, R40, R7, RZ ;  /* 0x0000000728047224 */ /* 0x000fe200078e02ff */
[C---:B------:R-:W-:Y:S01]  /*49b0*/  ISETP.GE.AND P0, PT, R5.reuse, R2, PT ;  /* 0x000000020500720c */ /* 0x040fe20003f06270 */
[----:B------:R-:W-:Y:S03]  /*49c0*/  IMAD.HI.U32 R6, R5, R36, RZ ;  /* 0x0000002405067227 */ /* 0x000fe600078e00ff */
[----:B------:R-:W-:Y:S01]  /*49d0*/  ISETP.GE.OR P0, PT, R3, R4, P0 ;  /* 0x000000040300720c */ /* 0x000fe20000706670 */
[----:B------:R-:W-:Y:S01]  /*49e0*/  IMAD.MOV R4, RZ, RZ, -R3 ;  /* 0x000000ffff047224 */ /* 0x000fe200078e0a03 */
[-C--:B------:R-:W-:Y:S03]  /*49f0*/  SHF.R.U32.HI R6, RZ, R37.reuse, R6 ;  /* 0x00000025ff067219 */ /* 0x080fe60000011606 */
[----:B------:R-:W-:Y:S01]  /*4a00*/  IMAD R45, R42, R4, R45 ;  /* 0x000000042a2d7224 */ /* 0x000fe200078e022d */
[----:B------:R-:W-:Y:S05]  /*4a10*/  SEL R15, R5, R6, !P2 ;  /* 0x00000006050f7207 */ /* 0x000fea0005000000 */
[----:B------:R-:W-:Y:S02]  /*4a20*/  IMAD.MOV R6, RZ, RZ, -R15 ;  /* 0x000000ffff067224 */ /* 0x000fe400078e0a0f */
[C---:B------:R-:W-:Y:S04]  /*4a30*/  @!P0 IMAD.HI.U32 R2, R3.reuse, R36, RZ ;  /* 0x0000002403028227 */ /* 0x040fe800078e00ff */
[----:B------:R-:W-:Y:S01]  /*4a40*/  IMAD R6, R40, R6, R5 ;  /* 0x0000000628067224 */ /* 0x000fe200078e0205 */
[----:B------:R-:W-:Y:S04]  /*4a50*/  @!P0 SHF.R.U32.HI R2, RZ, R37, R2 ;  /* 0x00000025ff028219 */ /* 0x000fe80000011602 */
[----:B------:R-:W-:Y:S02]  /*4a60*/  @!P0 SEL R0, R3, R2, !P2 ;  /* 0x0000000203008207 */ /* 0x000fe40005000000 */
[----:B------:R-:W-:Y:S02]  /*4a70*/  IADD3 R2, PT, PT, -R5, RZ, RZ ;  /* 0x000000ff05027210 */ /* 0x000fe40007ffe1ff */
[----:B------:R-:W-:Y:S01]  /*4a80*/  @!P0 IADD3 R8, PT, PT, R15, -R0, RZ ;  /* 0x800000000f088210 */ /* 0x000fe20007ffe0ff */
[----:B------:R-:W-:Y:S02]  /*4a90*/  @!P0 IMAD R0, R7, R6, R0 ;  /* 0x0000000607008224 */ /* 0x000fe400078e0200 */
[----:B------:R-:W-:Y:S02]  /*4aa0*/  IMAD R43, R38, R2, R43 ;  /* 0x00000002262b7224 */ /* 0x000fe400078e022b */
[----:B------:R-:W-:Y:S02]  /*4ab0*/  @!P0 IMAD R5, R8, R40, R3 ;  /* 0x0000002808058224 */ /* 0x000fe400078e0203 */
[----:B------:R-:W-:Y:S04]  /*4ac0*/  @!P0 IMAD.MOV.U32 R3, RZ, RZ, R0 ;  /* 0x000000ffff038224 */ /* 0x000fe800078e0000 */
[----:B------:R-:W-:Y:S02]  /*4ad0*/  IMAD R45, R3, R42, R45 ;  /* 0x0000002a032d7224 */ /* 0x000fe400078e022d */
[----:B------:R-:W-:Y:S07]  /*4ae0*/  IMAD R43, R5, R38, R43 ;  /* 0x00000026052b7224 */ /* 0x000fee00078e022b */
.L_x_79:
[----:B------:R-:W-:Y:S01]  /*4af0*/  @!P1 IMAD.HI.U32 R0, R45, R12, RZ ;  /* 0x0000000c2d009227 */ /* 0x000fe200078e00ff */
[----:B-1----:R-:W-:Y:S01]  /*4b00*/  @!P1 ISETP.NE.AND P0, PT, R10, 0x1, PT ;  /* 0x000000010a00980c */ /* 0x002fe20003f05270 */
[----:B------:R-:W-:Y:S01]  /*4b10*/  ULOP3.LUT UP0, URZ, UR42, 0x1b0, URZ, 0xc0, !UPT ;  /* 0x000001b02aff7892 */ /* 0x000fe2000f80c0ff */
[----:B------:R-:W-:Y:S01]  /*4b20*/  @!P1 ISETP.NE.AND P2, PT, R9, 0x1, PT ;  /* 0x000000010900980c */ /* 0x000fe20003f45270 */
[----:B------:R-:W-:Y:S01]  /*4b30*/  @!P1 IMAD.HI.U32 R3, R43, R11, RZ ;  /* 0x0000000b2b039227 */ /* 0x000fe200078e00ff */
[----:B------:R-:W-:Y:S02]  /*4b40*/  @!P1 SHF.R.U32.HI R0, RZ, R13, R0 ;  /* 0x0000000dff009219 */ /* 0x000fe40000011600 */
[----:B------:R-:W-:Y:S01]  /*4b50*/  @P4 SHF.R.U32.HI R105, RZ, 0x10, R17 ;  /* 0x00000010ff694819 */ /* 0x000fe20000011611 */
[----:B------:R-:W-:Y:S01]  /*4b60*/  VIADD R111, R111, 0x1 ;  /* 0x000000016f6f7836 */ /* 0x000fe20000000000 */
[----:B------:R-:W-:Y:S02]  /*4b70*/  @!P1 SHF.R.U32.HI R2, RZ, R14, R3 ;  /* 0x0000000eff029219 */ /* 0x000fe40000011603 */
[----:B------:R-:W-:Y:S02]  /*4b80*/  @!P1 SEL R3, R45, R0, !P2 ;  /* 0x000000002d039207 */ /* 0x000fe40005000000 */
[----:B------:R-:W-:Y:S05]  /*4b90*/  @!P1 SEL R2, R43, R2, !P0 ;  /* 0x000000022b029207 */ /* 0x000fea0004000000 */
[----:B------:R-:W-:Y:S02]  /*4ba0*/  @!P1 IMAD.IADD R0, R2, 0x1, -R3 ;  /* 0x0000000102009824 */ /* 0x000fe400078e0a03 */
[----:B------:R-:W-:Y:S02]  /*4bb0*/  @!P1 IMAD.IADD R2, R3, 0x1, -R2 ;  /* 0x0000000103029824 */ /* 0x000fe400078e0a02 */
[----:B------:R-:W-:Y:S02]  /*4bc0*/  @!P1 IMAD R45, R0, R9, R45 ;  /* 0x00000009002d9224 */ /* 0x000fe400078e022d */
[----:B------:R-:W-:Y:S01]  /*4bd0*/  @!P1 IMAD R43, R2, R10, R43 ;  /* 0x0000000a022b9224 */ /* 0x000fe200078e022b */
[----:B------:R-:W-:Y:S06]  /*4be0*/  BRA.U !UP0, `(.L_x_80) ;  /* 0x0000000108407547 */ /* 0x000fec000b800000 */
[----:B------:R-:W1:Y:S01]  /*4bf0*/  LDCU.64 UR8, c[0x4][0x80] ;  /* 0x01001000ff0877ac */ /* 0x000e620008000a00 */
[----:B------:R-:W-:Y:S01]  /*4c00*/  MOV R3, 0x0 ;  /* 0x0000000000037802 */ /* 0x000fe20000000f00 */
[----:B------:R-:W-:Y:S02]  /*4c10*/  HFMA2 R12, -RZ, RZ, 0, 5.9604644775390625e-08 ;  /* 0x00000001ff0c7431 */ /* 0x000fe400000001ff */
[----:B------:R-:W-:Y:S02]  /*4c20*/  IMAD.MOV.U32 R8, RZ, RZ, 0x70 ;  /* 0x00000070ff087424 */ /* 0x000fe400078e00ff */
[----:B------:R-:W-:Y:S01]  /*4c30*/  IMAD.MOV.U32 R13, RZ, RZ, RZ ;  /* 0x000000ffff0d7224 */ /* 0x000fe200078e00ff */
[----:B------:R-:W2:Y:S01]  /*4c40*/  LDCU.64 UR6, c[0x4][0x88] ;  /* 0x01001100ff0677ac */ /* 0x000ea20008000a00 */
[----:B------:R-:W3:Y:S01]  /*4c50*/  LDC.64 R2, c[0x4][R3] ;  /* 0x0100000003027b82 */ /* 0x000ee20000000a00 */
[----:B------:R-:W4:Y:S01]  /*4c60*/  LDCU.64 UR4, c[0x4][0x8] ;  /* 0x01000100ff0477ac */ /* 0x000f220008000a00 */
[----:B-1----:R-:W-:Y:S01]  /*4c70*/  MOV R5, UR9 ;  /* 0x0000000900057c02 */ /* 0x002fe20008000f00 */
[----:B------:R-:W-:Y:S01]  /*4c80*/  IMAD.U32 R4, RZ, RZ, UR8 ;  /* 0x00000008ff047e24 */ /* 0x000fe2000f8e00ff */
[----:B--2---:R-:W-:Y:S01]  /*4c90*/  MOV R7, UR7 ;  /* 0x0000000700077c02 */ /* 0x004fe20008000f00 */
[----:B------:R-:W-:Y:S01]  /*4ca0*/  IMAD.U32 R6, RZ, RZ, UR6 ;  /* 0x00000006ff067e24 */ /* 0x000fe2000f8e00ff */
[----:B----4-:R-:W-:Y:S01]  /*4cb0*/  MOV R11, UR5 ;  /* 0x00000005000b7c02 */ /* 0x010fe20008000f00 */
[----:B------:R-:W-:Y:S02]  /*4cc0*/  IMAD.U32 R10, RZ, RZ, UR4 ;  /* 0x00000004ff0a7e24 */ /* 0x000fe4000f8e00ff */
[----:B------:R-:W-:Y:S07]  /*4cd0*/  LEPC R20, `(.L_x_80) ;  /* 0x000000001014794e */ /* 0x000fee0000000000 */
[----:B---3-5:R-:W-:Y:S05]  /*4ce0*/  CALL.ABS.NOINC R2 ;  /* 0x0000000002007343 */ /* 0x028fea0003c00000 */
.L_x_80:
[----:B------:R-:W-:Y:S01]  /*4cf0*/  LOP3.LUT P0, RZ, R109, 0x1b0, RZ, 0xc0, !PT ;  /* 0x000001b06dff7812 */ /* 0x000fe2000780c0ff */
[----:B------:R-:W-:Y:S11]  /*4d00*/  BSSY.RECONVERGENT B6, `(.L_x_81) ;  /* 0x0000013000067945 */ /* 0x000ff60003800200 */
[----:B------:R-:W-:Y:S01]  /*4d10*/  @!UPT UIADD3 URZ, UPT, UPT, URZ, URZ, URZ ;  /* 0x000000fffffff290 */ /* 0x000fe2000fffe0ff */
[----:B------:R-:W-:Y:S05]  /*4d20*/  @!P0 BRA `(.L_x_82) ;  /* 0x0000000000408947 */ /* 0x000fea0003800000 */
        /* <DEDUP_REMOVED lines=16> */
.L_x_82:
[----:B------:R-:W-:Y:S05]  /*4e30*/  BSYNC.RECONVERGENT B6 ;  /* 0x0000000000067941 */ /* 0x000fea0003800200 */
.L_x_81:
[----:B------:R-:W-:Y:S01]  /*4e40*/  ISETP.NE.U32.AND P3, PT, R86, RZ, PT ;  /* 0x000000ff5600720c */ /* 0x000fe20003f65070 */
[----:B------:R-:W-:Y:S01]  /*4e50*/  UISETP.NE.AND UP1, UPT, UR44, URZ, UPT ;  /* 0x000000ff2c00728c */ /* 0x000fe2000bf25270 */
[----:B------:R-:W-:Y:S02]  /*4e60*/  ISETP.NE.U32.AND P4, PT, R82, RZ, PT ;  /* 0x000000ff5200720c */ /* 0x000fe40003f85070 */
[----:B------:R-:W-:Y:S02]  /*4e70*/  ISETP.NE.AND.EX P3, PT, R87, RZ, PT, P3 ;  /* 0x000000ff5700720c */ /* 0x000fe40003f65330 */
[----:B------:R-:W-:Y:S02]  /*4e80*/  PLOP3.LUT P1, PT, PT, PT, PT, 0x8, 0x80 ;  /* 0x000000000080781c */ /* 0x000fe40003f2e170 */
[----:B------:R-:W-:Y:S02]  /*4e90*/  PLOP3.LUT P0, PT, PT, PT, UP1, 0x80, 0x8 ;  /* 0x000000000008781c */ /* 0x000fe40003f0f018 */
[----:B------:R-:W-:Y:S02]  /*4ea0*/  ISETP.NE.AND.EX P4, PT, R83, RZ, PT, P4 ;  /* 0x000000ff5300720c */ /* 0x000fe40003f85340 */
[----:B------:R-:W1:Y:S09]  /*4eb0*/  @UP1 LDCU.64 UR4, c[0x0][0x888] ;  /* 0x00011100ff0417ac */ /* 0x000e720008000a00 */
[----:B------:R-:W-:Y:S01]  /*4ec0*/  @P0 PLOP3.LUT P1, PT, P3, PT, PT, 0x80, 0x8 ;  /* 0x000000000008081c */ /* 0x000fe20001f2f070 */
[----:B-1----:R-:W-:Y:S04]  /*4ed0*/  @UP1 UISETP.NE.U32.AND UP0, UPT, UR4, URZ, UPT ;  /* 0x000000ff0400128c */ /* 0x002fe8000bf05070 */
[----:B------:R-:W-:Y:S04]  /*4ee0*/  @UP1 UISETP.NE.AND.EX UP0, UPT, UR5, URZ, UPT, UP0 ;  /* 0x000000ff0500128c */ /* 0x000fe8000bf05300 */
[----:B------:R-:W-:Y:S01]  /*4ef0*/  @UP1 USEL UR4, URZ, 0xffffffff, UP0 ;  /* 0xffffffffff041887 */ /* 0x000fe20008000000 */
[----:B------:R-:W-:Y:S11]  /*4f00*/  @!P3 BRA `(.L_x_83) ;  /* 0x00000000002cb947 */ /* 0x000ff60003800000 */
[----:B------:R-:W-:Y:S01]  /*4f10*/  ISETP.NE.U32.AND P2, PT, R84, RZ, PT ;  /* 0x000000ff5400720c */ /* 0x000fe20003f45070 */
[----:B------:R-:W-:Y:S03]  /*4f20*/  IMAD.MOV.U32 R96, RZ, RZ, 0x1 ;  /* 0x00000001ff607424 */ /* 0x000fe600078e00ff */
[----:B------:R-:W-:Y:S11]  /*4f30*/  ISETP.NE.AND.EX P2, PT, R85, RZ, PT, P2 ;  /* 0x000000ff5500720c */ /* 0x000ff60003f45320 */
[----:B------:R-:W-:Y:S02]  /*4f40*/  @!UPT UIADD3 URZ, UPT, UPT, URZ, URZ, URZ ;  /* 0x000000fffffff290 */ /* 0x000fe4000fffe0ff */
[----:B------:R-:W1:Y:S01]  /*4f50*/  @P2 LDC.64 R2, c[0x0][0x888] ;  /* 0x00022200ff022b82 */ /* 0x000e620000000a00 */
[----:B------:R-:W-:Y:S04]  /*4f60*/  @P2 IMAD R0, R86, UR36, RZ ;  /* 0x0000002456002c24 */ /* 0x000fe8000f8e02ff */
[----:B-1----:R-:W-:Y:S04]  /*4f70*/  @P2 IMAD.WIDE R2, R0, 0x4, R2 ;  /* 0x0000000400022825 */ /* 0x002fe800078e0202 */
[----:B------:R-:W-:Y:S01]  /*4f80*/  HFMA2 R0, -RZ, RZ, 0, 5.9604644775390625e-08 ;  /* 0x00000001ff007431 */ /* 0x000fe200000001ff */
[----:B-----5:R1:W5:Y:S04]  /*4f90*/  @P2 LDG.E R49, desc[UR40][R2.64] ;  /* 0x0000002802312981 */ /* 0x020368000c1e1900 */
[----:B------:R-:W-:Y:S01]  /*4fa0*/  @!P2 PRMT R96, R0, 0x7610, R96 ;  /* 0x000076100060a816 */ /* 0x000fe20000000060 */
[----:B-1----:R-:W2:Y:S06]  /*4fb0*/  @!P2 LDC R49, c[0x0][0x880] ;  /* 0x00022000ff31ab82 */ /* 0x002eac0000000800 */
.L_x_83:
[----:B------:R-:W-:Y:S05]  /*4fc0*/  @!P4 BRA `(.L_x_84) ;  /* 0x000000000020c947 */ /* 0x000fea0003800000 */
[----:B------:R-:W-:Y:S04]  /*4fd0*/  ISETP.NE.U32.AND P2, PT, R80, RZ, PT ;  /* 0x000000ff5000720c */ /* 0x000fe80003f45070 */
[----:B------:R-:W-:Y:S11]  /*4fe0*/  ISETP.NE.AND.EX P2, PT, R81, RZ, PT, P2 ;  /* 0x000000ff5100720c */ /* 0x000ff60003f45320 */
[----:B------:R-:W-:Y:S02]  /*4ff0*/  @!UPT UIADD3 URZ, UPT, UPT, URZ, URZ, URZ ;  /* 0x000000fffffff290 */ /* 0x000fe4000fffe0ff */
[----:B------:R-:W1:Y:S01]  /*5000*/  @P2 LDC.64 R2, c[0x0][0x8a8] ;  /* 0x00022a00ff022b82 */ /* 0x000e620000000a00 */
[----:B------:R-:W-:Y:S04]  /*5010*/  @P2 IMAD R0, R82, UR36, RZ ;  /* 0x0000002452002c24 */ /* 0x000fe8000f8e02ff */
[----:B-1----:R-:W-:Y:S05]  /*5020*/  @P2 IMAD.WIDE R2, R0, 0x4, R2 ;  /* 0x0000000400022825 */ /* 0x002fea00078e0202 */
[----:B-----5:R1:W5:Y:S02]  /*5030*/  @P2 LDG.E R47, desc[UR40][R2.64] ;  /* 0x00000028022f2981 */ /* 0x020364000c1e1900 */
[----:B-1----:R-:W3:Y:S02]  /*5040*/  @!P2 LDC R47, c[0x0][0x8a0] ;  /* 0x00022800ff2fab82 */ /* 0x002ee40000000800 */
.L_x_84:
[----:B--2--5:R-:W-:Y:S01]  /*5050*/  @P0 FSETP.NEU.AND P4, PT, R49, RZ, PT ;  /* 0x000000ff3100020b */ /* 0x024fe20003f8d000 */
[----:B------:R-:W-:Y:S01]  /*5060*/  IMAD.U32 R0, RZ, RZ, UR4 ;  /* 0x00000004ff007e24 */ /* 0x000fe2000f8e00ff */
[----:B------:R-:W-:Y:S01]  /*5070*/  @P0 LOP3.LUT P2, RZ, R96, 0xff, RZ, 0xc0, !PT ;  /* 0x000000ff60ff0812 */ /* 0x000fe2000784c0ff */
[----:B------:R-:W-:Y:S01]  /*5080*/  BSSY B1, `(.L_x_85) ;  /* 0x0000039000017945 */ /* 0x000fe20003800000 */
[----:B------:R-:W-:Y:S02]  /*5090*/  @P0 SEL R9, RZ, 0xffffffff, P4 ;  /* 0xffffffffff090807 */ /* 0x000fe40002000000 */
[----:B------:R-:W-:Y:S02]  /*50a0*/  CS2R R54, SRZ ;  /* 0x0000000000367805 */ /* 0x000fe4000001ff00 */
[----:B------:R-:W-:Y:S02]  /*50b0*/  LEA R92, R44, UR43, 0x3 ;  /* 0x0000002b2c5c7c11 */ /* 0x000fe4000f8e18ff */
[----:B------:R-:W-:Y:S02]  /*50c0*/  CS2R R52, SRZ ;  /* 0x0000000000347805 */ /* 0x000fe4000001ff00 */
[----:B------:R-:W-:Y:S02]  /*50d0*/  @P1 SEL R9, R0, R9, !P2 ;  /* 0x0000000900091207 */ /* 0x000fe40005000000 */
[----:B------:R-:W-:Y:S02]  /*50e0*/  CS2R R58, SRZ ;  /* 0x00000000003a7805 */ /* 0x000fe4000001ff00 */
[----:B------:R-:W-:Y:S02]  /*50f0*/  SHF.L.U32 R7, R108, 0x1f, RZ ;  /* 0x0000001f6c077819 */ /* 0x000fe400000006ff */
[----:B------:R-:W-:Y:S02]  /*5100*/  CS2R R56, SRZ ;  /* 0x0000000000387805 */ /* 0x000fe4000001ff00 */
[----:B------:R-:W-:Y:S02]  /*5110*/  @P0 LOP3.LUT R9, R9, 0x1, RZ, 0xc0, !PT ;  /* 0x0000000109090812 */ /* 0x000fe400078ec0ff */
[C---:B------:R-:W-:Y:S02]  /*5120*/  LEA.HI R5, R44.reuse, R44, RZ, 0x1 ;  /* 0x0000002c2c057211 */ /* 0x040fe400078f08ff */
[----:B------:R-:W-:Y:S02]  /*5130*/  ISETP.NE.U32.OR P1, PT, R9, 0x1, !P0 ;  /* 0x000000010900780c */ /* 0x000fe40004725470 */
[----:B------:R-:W-:Y:S01]  /*5140*/  PLOP3.LUT P5, PT, PT, PT, PT, 0x8, 0x80 ;  /* 0x000000000080781c */ /* 0x000fe20003fae170 */
[C---:B------:R-:W-:Y:S01]  /*5150*/  IMAD.SHL.U32 R3, R5.reuse, 0x20, RZ ;  /* 0x0000002005037824 */ /* 0x040fe200078e00ff */
[----:B------:R-:W-:Y:S04]  /*5160*/  LOP3.LUT R5, R5, 0xffe, RZ, 0xc0, !PT ;  /* 0x00000ffe05057812 */ /* 0x000fe800078ec0ff */
[----:B------:R-:W-:Y:S01]  /*5170*/  LOP3.LUT R3, R3, 0xffffffc0, RZ, 0xc0, !PT ;  /* 0xffffffc003037812 */ /* 0x000fe200078ec0ff */
[----:B------:R-:W-:Y:S04]  /*5180*/  IMAD.IADD R32, R44, 0x1, -R5 ;  /* 0x000000012c207824 */ /* 0x000fe800078e0a05 */
[----:B------:R-:W-:Y:S01]  /*5190*/  @P1 SHF.L.U32 R2, R106, 0x1f, RZ ;  /* 0x0000001f6a021819 */ /* 0x000fe200000006ff */
[----:B------:R-:W-:Y:S03]  /*51a0*/  IMAD.IADD R3, R46, 0x1, R3 ;  /* 0x000000012e037824 */ /* 0x000fe600078e0203 */
[----:B------:R-:W1:Y:S01]  /*51b0*/  @P1 SYNCS.PHASECHK.TRANS64.TRYWAIT P0, [UR43+0x50], R2 ;  /* 0x00005002ff0015a7 */ /* 0x000e62000800112b */
[----:B------:R-:W-:Y:S01]  /*51c0*/  IMAD R32, R32, 0x100000, R3 ;  /* 0x0010000020207824 */ /* 0x000fe200078e0203 */
[----:B------:R2:W4:Y:S01]  /*51d0*/  SYNCS.PHASECHK.TRANS64.TRYWAIT P4, [R92+URZ+0x90], R7 ;  /* 0x000090075c0075a7 */ /* 0x00052200080811ff */
[----:B-1----:R-:W-:Y:S01]  /*51e0*/  @P1 PLOP3.LUT P5, PT, P0, PT, PT, 0x8, 0x80 ;  /* 0x000000000080181c */ /* 0x002fe200007ae170 */
[----:B------:R-:W-:Y:S01]  /*51f0*/  @!UPT UIADD3 URZ, UPT, UPT, URZ, URZ, URZ ;  /* 0x000000fffffff290 */ /* 0x000fe2000fffe0ff */
[----:B--2---:R-:W-:Y:S11]  /*5200*/  @!P1 BRA `(.L_x_86) ;  /* 0x0000000000809947 */ /* 0x004ff60003800000 */
[----:B------:R-:W-:Y:S01]  /*5210*/  ISETP.NE.U32.AND P0, PT, RZ, UR38, PT ;  /* 0x00000026ff007c0c */ /* 0x000fe2000bf05070 */
[----:B------:R-:W-:Y:S01]  /*5220*/  BSSY B0, `(.L_x_87) ;  /* 0x0000012000007945 */ /* 0x000fe20003800000 */
[----:B------:R-:W-:Y:S02]  /*5230*/  FSETP.NEU.AND P2, PT, R49, RZ, PT ;  /* 0x000000ff3100720b */ /* 0x000fe40003f4d000 */
[----:B------:R-:W-:Y:S02]  /*5240*/  CS2R R58, SRZ ;  /* 0x00000000003a7805 */ /* 0x000fe4000001ff00 */
[----:B------:R-:W-:Y:S02]  /*5250*/  ISETP.NE.AND.EX P0, PT, RZ, UR39, PT, P0 ;  /* 0x00000027ff007c0c */ /* 0x000fe4000bf05300 */
[----:B------:R-:W-:Y:S02]  /*5260*/  CS2R R56, SRZ ;  /* 0x0000000000387805 */ /* 0x000fe4000001ff00 */
[----:B------:R-:W-:Y:S02]  /*5270*/  LOP3.LUT P1, RZ, R96, 0xff, RZ, 0xc0, !PT ;  /* 0x000000ff60ff7812 */ /* 0x000fe4000782c0ff */
[----:B------:R-:W-:Y:S02]  /*5280*/  CS2R R54, SRZ ;  /* 0x0000000000367805 */ /* 0x000fe4000001ff00 */
[----:B------:R-:W-:Y:S02]  /*5290*/  SEL R0, RZ, 0xffffffff, P2 ;  /* 0xffffffffff007807 */ /* 0x000fe40001000000 */
[----:B------:R-:W-:Y:S02]  /*52a0*/  CS2R R52, SRZ ;  /* 0x0000000000347805 */ /* 0x000fe4000001ff00 */
[----:B------:R-:W-:Y:S04]  /*52b0*/  SEL R3, RZ, 0xffffffff, P0 ;  /* 0xffffffffff037807 */ /* 0x000fe80000000000 */
[----:B------:R-:W-:Y:S04]  /*52c0*/  @P3 SEL R0, R3, R0, !P1 ;  /* 0x0000000003003207 */ /* 0x000fe80004800000 */
[----:B------:R-:W-:Y:S04]  /*52d0*/  LOP3.LUT R0, R0, 0x1, RZ, 0xc0, !PT ;  /* 0x0000000100007812 */ /* 0x000fe800078ec0ff */
[----:B------:R-:W-:Y:S01]  /*52e0*/  ISETP.NE.U32.AND P0, PT, R0, 0x1, PT ;  /* 0x000000010000780c */ /* 0x000fe20003f05070 */
[----:B------:R-:W-:Y:S01]  /*52f0*/  @!UPT UIADD3 URZ, UPT, UPT, URZ, URZ, URZ ;  /* 0x000000fffffff290 */ /* 0x000fe2000fffe0ff */
[----:B------:R-:W-:Y:S11]  /*5300*/  @!P5 BRA `(.L_x_88) ;  /* 0x00000000000cd947 */ /* 0x000ff60003800000 */
[----:B------:R-:W-:Y:S04]  /*5310*/  SHF.L.U32 R3, R106, 0x1f, RZ ;  /* 0x0000001f6a037819 */ /* 0x000fe800000006ff */
[----:B------:R-:W1:Y:S02]  /*5320*/  SYNCS.PHASECHK.TRANS64.TRYWAIT P1, [UR43+0x50], R3 ;  /* 0x00005003ff0075a7 */ /* 0x000e64000802112b */
[----:B-1----:R-:W-:Y:S05]  /*5330*/  @!P1 BRA `(.L_x_89) ;  /* 0x00000014006c9947 */ /* 0x002fea0003800000 */
.L_x_88:
[----:B------:R-:W-:Y:S05]  /*5340*/  BSYNC B0 ;  /* 0x0000000000007941 */ /* 0x000fea0003800000 */
.L_x_87:
[----:B------:R2:W1:Y:S01]  /*5350*/  @P0 LDS.128 R56, [R103+UR43+0x200] ;  /* 0x0002002b67380984 */ /* 0x0004620008000c00 */
[----:B------:R-:W-:Y:S01]  /*5360*/  UIADD3 UR4, UPT, UPT, UR43, 0x58, URZ ;  /* 0x000000582b047890 */ /* 0x000fe2000fffe0ff */
[----:B------:R-:W-:Y:S02]  /*5370*/  LOP3.LUT R106, R106, 0x1, RZ, 0x3c, !PT ;  /* 0x000000016a6a7812 */ /* 0x000fe400078e3cff */
[----:B------:R2:W1:Y:S01]  /*5380*/  @P0 LDS.128 R52, [R102+0x10] ;  /* 0x0000100066340984 */ /* 0x0004620000000c00 */
[----:B------:R-:W-:Y:S01]  /*5390*/  UPRMT UR4, UR37, 0x654, UR4 ;  /* 0x0000065425047896 */ /* 0x000fe20008000004 */
[----:B------:R-:W-:Y:S01]  /*53a0*/  @!PT LDS RZ, [RZ] ;  /* 0x00000000fffff984 */ /* 0x000fe20000000800 */
[----:B------:R-:W-:Y:S01]  /*53b0*/  @!PT LDS RZ, [RZ] ;  /* 0x00000000fffff984 */ /* 0x000fe20000000800 */
[----:B------:R-:W-:Y:S01]  /*53c0*/  @!PT LDS RZ, [RZ] ;  /* 0x00000000fffff984 */ /* 0x000fe20000000800 */
[----:B------:R-:W-:Y:S01]  /*53d0*/  @!PT LDS RZ, [RZ] ;  /* 0x00000000fffff984 */ /* 0x000fe20000000800 */
[----:B------:R5:W-:Y:S06]  /*53e0*/  MEMBAR.ALL.CTA ;  /* 0x0000000000007992 */ /* 0x000bec0000008000 */
[----:B-----5:R-:W5:Y:S02]  /*53f0*/  FENCE.VIEW.ASYNC.S ;  /* 0x00000000000073c6 */ /* 0x020f640000000000 */
[----:B-----5:R-:W-:Y:S03]  /*5400*/  SYNCS.ARRIVE.TRANS64.RED.A1T0 RZ, [UR4], RZ ;  /* 0x000000ffffff79a7 */ /* 0x020fe60008100404 */
.L_x_86:
[----:B------:R-:W-:Y:S05]  /*5410*/  BSYNC B1 ;  /* 0x0000000000017941 */ /* 0x000fea0003800000 */
.L_x_85:
[----:B-1----:R-:W-:Y:S04]  /*5420*/  SHF.R.U32.HI R3, RZ, 0x15, R32 ;  /* 0x00000015ff037819 */ /* 0x002fe80000011620 */
[----:B------:R-:W-:Y:S01]  /*5430*/  LOP3.LUT P0, RZ, R3, 0x3, R104, 0x48, !PT ;  /* 0x0000000303ff7812 */ /* 0x000fe20007804868 */
[----:B------:R-:W-:Y:S01]  /*5440*/  @!UPT UIADD3 URZ, UPT, UPT, URZ, URZ, URZ ;  /* 0x000000fffffff290 */ /* 0x000fe2000fffe0ff */
[----:B----4-:R-:W-:Y:S11]  /*5450*/  @P4 BRA `(.L_x_90) ;  /* 0x0000000000084947 */ /* 0x010ff60003800000 */
[----:B------:R-:W1:Y:S02]  /*5460*/  SYNCS.PHASECHK.TRANS64.TRYWAIT P1, [R92+URZ+0x90], R7 ;  /* 0x000090075c0075a7 */ /* 0x000e6400080211ff */
[----:B-1----:R-:W-:Y:S05]  /*5470*/  @!P1 BRA `(.L_x_91) ;  /* 0x0000001400349947 */ /* 0x002fea0003800000 */
.L_x_90:
[----:B------:R-:W-:Y:S05]  /*5480*/  @!P0 BRA `(.L_x_92) ;  /* 0x0000000000408947 */ /* 0x000fea0003800000 */
[----:B------:R-:W4:Y:S01]  /*5490*/  LDCU.64 UR8, c[0x4][0x70] ;  /* 0x01000e00ff0877ac */ /* 0x000f220008000a00 */
[----:B------:R-:W-:Y:S01]  /*54a0*/  MOV R3, 0x0 ;  /* 0x0000000000037802 */ /* 0x000fe20000000f00 */
[----:B------:R-:W-:Y:S02]  /*54b0*/  HFMA2 R12, -RZ, RZ, 0, 5.9604644775390625e-08 ;  /* 0x00000001ff0c7431 */ /* 0x000fe400000001ff */
[----:B------:R-:W-:Y:S02]  /*54c0*/  IMAD.MOV.U32 R8, RZ, RZ, 0x192 ;  /* 0x00000192ff087424 */ /* 0x000fe400078e00ff */
[----:B------:R-:W-:Y:S01]  /*54d0*/  IMAD.MOV.U32 R13, RZ, RZ, RZ ;  /* 0x000000ffff0d7224 */ /* 0x000fe200078e00ff */
[----:B------:R-:W1:Y:S01]  /*54e0*/  LDCU.64 UR6, c[0x4][0x78] ;  /* 0x01000f00ff0677ac */ /* 0x000e620008000a00 */
[----:B------:R-:W2:Y:S01]  /*54f0*/  LDC.64 R2, c[0x4][R3] ;  /* 0x0100000003027b82 */ /* 0x000ea20000000a00 */
[----:B------:R-:W5:Y:S01]  /*5500*/  LDCU.64 UR4, c[0x4][0x10] ;  /* 0x01000200ff0477ac */ /* 0x000f620008000a00 */
[----:B----4-:R-:W-:Y:S01]  /*5510*/  MOV R5, UR9 ;  /* 0x0000000900057c02 */ /* 0x010fe20008000f00 */
[----:B------:R-:W-:Y:S01]  /*5520*/  IMAD.U32 R4, RZ, RZ, UR8 ;  /* 0x00000008ff047e24 */ /* 0x000fe2000f8e00ff */
[----:B-1----:R-:W-:Y:S01]  /*5530*/  MOV R7, UR7 ;  /* 0x0000000700077c02 */ /* 0x002fe20008000f00 */
[----:B------:R-:W-:Y:S01]  /*5540*/  IMAD.U32 R6, RZ, RZ, UR6 ;  /* 0x00000006ff067e24 */ /* 0x000fe2000f8e00ff */
[----:B-----5:R-:W-:Y:S01]  /*5550*/  MOV R11, UR5 ;  /* 0x00000005000b7c02 */ /* 0x020fe20008000f00 */
[----:B------:R-:W-:Y:S02]  /*5560*/  IMAD.U32 R10, RZ, RZ, UR4 ;  /* 0x00000004ff0a7e24 */ /* 0x000fe4000f8e00ff */
[----:B------:R-:W-:Y:S07]  /*5570*/  LEPC R20, `(.L_x_92) ;  /* 0x000000001014794e */ /* 0x000fee0000000000 */
[----:B--23--:R-:W-:Y:S05]  /*5580*/  CALL.ABS.NOINC R2 ;  /* 0x0000000002007343 */ /* 0x00cfea0003c00000 */
.L_x_92:
[----:B------:R-:W-:Y:S01]  /*5590*/  LOP3.LUT P0, RZ, R101, 0x60, RZ, 0xc0, !PT ;  /* 0x0000006065ff7812 */ /* 0x000fe2000780c0ff */
[----:B------:R-:W-:Y:S05]  /*55a0*/  WARPSYNC.ALL ;  /* 0x0000000000007948 */ /* 0x000fea0003800000 */
[----:B------:R-:W-:Y:S01]  /*55b0*/  R2UR UR4, R32 ;  /* 0x00000000200472ca */ /* 0x000fe200000e0000 */
[----:B------:R-:W-:Y:S01]  /*55c0*/  BSSY.RECONVERGENT B0, `(.L_x_93) ;  /* 0x00000a0000007945 */ /* 0x000fe20003800200 */
[-C--:B------:R-:W-:Y:S02]  /*55d0*/  F2FP.F16.E5M2.UNPACK_B R50, R56.reuse ;  /* 0x00000038ff32723e */ /* 0x080fe400020004ff */
[----:B------:R-:W-:Y:S02]  /*55e0*/  F2FP.F16.E5M2.UNPACK_B R63, R56.H1 ;  /* 0x00000038ff3f723e */ /* 0x000fe400030004ff */
[-C--:B------:R-:W-:Y:S01]  /*55f0*/  F2FP.F16.E5M2.UNPACK_B R56, R57.reuse ;  /* 0x00000039ff38723e */ /* 0x080fe200020004ff */
[--C-:B------:R-:W-:Y:S01]  /*5600*/  HADD2.F32 R48, -RZ, R50.reuse.H0_H0 ;  /* 0x20000032ff307230 */ /* 0x100fe20000004100 */
[----:B------:R-:W-:Y:S01]  /*5610*/  F2FP.F16.E5M2.UNPACK_B R57, R57.H1 ;  /* 0x00000039ff39723e */ /* 0x000fe200030004ff */
[----:B------:R-:W-:Y:S01]  /*5620*/  HADD2.F32 R50, -RZ, R50.H1_H1 ;  /* 0x30000032ff327230 */ /* 0x000fe20000004100 */
[-C--:B------:R-:W-:Y:S01]  /*5630*/  F2FP.F16.E5M2.UNPACK_B R66, R52.reuse ;  /* 0x00000034ff42723e */ /* 0x080fe200020004ff */
[--C-:B------:R-:W-:Y:S01]  /*5640*/  HADD2.F32 R51, -RZ, R63.reuse.H0_H0 ;  /* 0x2000003fff337230 */ /* 0x100fe20000004100 */
[----:B------:R-:W-:Y:S01]  /*5650*/  F2FP.F16.E5M2.UNPACK_B R68, R52.H1 ;  /* 0x00000034ff44723e */ /* 0x000fe200030004ff */
[----:B-1----:R-:W-:Y:S01]  /*5660*/  LDTM.16dp32bit_t0_t15.x32 R4, tmem[UR4] ;  /* 0x00000004000479ee */ /* 0x002fe20008a80000 */
[----:B------:R-:W3:Y:S01]  /*5670*/  LDTM.16dp32bit_t16_t31.x32 R4, tmem[UR4+0x20] ;  /* 0x00002004000479ee */ /* 0x000ee20008aa0000 */
[----:B------:R-:W-:Y:S01]  /*5680*/  NOP ;  /* 0x0000000000007918 */ /* 0x000fe20000000000 */
[----:B------:R-:W-:Y:S01]  /*5690*/  R2UR UR5, R92 ;  /* 0x000000005c0572ca */ /* 0x000fe200000e0000 */
[--C-:B------:R-:W-:Y:S01]  /*56a0*/  HADD2.F32 R65, -RZ, R66.reuse.H0_H0 ;  /* 0x20000042ff417230 */ /* 0x100fe20000004100 */
[----:B------:R-:W-:Y:S01]  /*56b0*/  F2FP.F16.E5M2.UNPACK_B R61, R58 ;  /* 0x0000003aff3d723e */ /* 0x000fe200020004ff */
[----:B------:R-:W-:Y:S01]  /*56c0*/  HADD2.F32 R67, -RZ, R66.H1_H1 ;  /* 0x30000042ff437230 */ /* 0x000fe20000004100 */
[-C--:B------:R-:W-:Y:S01]  /*56d0*/  F2FP.F16.E5M2.UNPACK_B R70, R53.reuse ;  /* 0x00000035ff46723e */ /* 0x080fe200020004ff */
[----:B------:R-:W-:Y:S01]  /*56e0*/  HADD2.F32 R52, -RZ, R63.H1_H1 ;  /* 0x3000003fff347230 */ /* 0x000fe20000004100 */
[----:B------:R-:W-:Y:S01]  /*56f0*/  F2FP.F16.E5M2.UNPACK_B R72, R53.H1 ;  /* 0x00000035ff48723e */ /* 0x000fe200030004ff */
[----:B------:R-:W-:Y:S01]  /*5700*/  HADD2.F32 R53, -RZ, R56.H0_H0 ;  /* 0x20000038ff357230 */ /* 0x000fe20000004100 */
[-C--:B------:R-:W-:Y:S01]  /*5710*/  F2FP.F16.E5M2.UNPACK_B R74, R54.reuse ;  /* 0x00000036ff4a723e */ /* 0x080fe200020004ff */
[----:B------:R-:W-:Y:S01]  /*5720*/  HADD2.F32 R69, -RZ, R70.H0_H0 ;  /* 0x20000046ff457230 */ /* 0x000fe20000004100 */
[----:B------:R-:W-:Y:S01]  /*5730*/  F2FP.F16.E5M2.UNPACK_B R76, R54.H1 ;  /* 0x00000036ff4c723e */ /* 0x000fe200030004ff */
[----:B------:R-:W-:Y:S01]  /*5740*/  HADD2.F32 R54, -RZ, R56.H1_H1 ;  /* 0x30000038ff367230 */ /* 0x000fe20000004100 */
[----:B------:R-:W-:Y:S01]  /*5750*/  F2FP.F16.E5M2.UNPACK_B R60, R58.H1 ;  /* 0x0000003aff3c723e */ /* 0x000fe200030004ff */
[----:B------:R-:W-:Y:S01]  /*5760*/  UIADD3 UR5, UPT, UPT, UR5, 0xb0, URZ ;  /* 0x000000b005057890 */ /* 0x000fe2000fffe0ff */
[----:B------:R-:W-:Y:S01]  /*5770*/  HADD2.F32 R58, -RZ, R61.H1_H1 ;  /* 0x3000003dff3a7230 */ /* 0x000fe20000004100 */
[----:B------:R-:W-:Y:S01]  /*5780*/  F2FP.F16.E5M2.UNPACK_B R77, R55 ;  /* 0x00000037ff4d723e */ /* 0x000fe200020004ff */
[----:B------:R-:W-:Y:S01]  /*5790*/  HADD2.F32 R70, -RZ, R70.H1_H1 ;  /* 0x30000046ff467230 */ /* 0x000fe20000004100 */
[----:B------:R-:W-:Y:S01]  /*57a0*/  UPRMT UR5, UR37, 0x654, UR5 ;  /* 0x0000065425057896 */ /* 0x000fe20008000005 */
[--C-:B------:R-:W-:Y:S01]  /*57b0*/  HADD2.F32 R73, -RZ, R74.reuse.H0_H0 ;  /* 0x2000004aff497230 */ /* 0x100fe20000004100 */
[----:B------:R-:W-:Y:S01]  /*57c0*/  F2FP.F16.E5M2.UNPACK_B R62, R59 ;  /* 0x0000003bff3e723e */ /* 0x000fe200020004ff */
[----:B------:R-:W-:Y:S01]  /*57d0*/  HADD2.F32 R74, -RZ, R74.H1_H1 ;  /* 0x3000004aff4a7230 */ /* 0x000fe20000004100 */
[----:B------:R-:W-:Y:S01]  /*57e0*/  F2FP.F16.E5M2.UNPACK_B R78, R55.H1 ;  /* 0x00000037ff4e723e */ /* 0x000fe200030004ff */
[C---:B---3--:R-:W-:Y:S01]  /*57f0*/  FMUL R4, R47.reuse, R4 ;  /* 0x000000042f047220 */ /* 0x048fe20000400000 */
[C---:B------:R-:W-:Y:S01]  /*5800*/  FMUL R5, R47.reuse, R5 ;  /* 0x000000052f057220 */ /* 0x040fe20000400000 */
[C---:B------:R-:W-:Y:S01]  /*5810*/  FMUL R8, R47.reuse, R8 ;  /* 0x000000082f087220 */ /* 0x040fe20000400000 */
[----:B------:R-:W-:Y:S01]  /*5820*/  FMUL R9, R47, R9 ;  /* 0x000000092f097220 */ /* 0x000fe20000400000 */
[----:B------:R-:W-:Y:S01]  /*5830*/  SYNCS.ARRIVE.TRANS64.RED.A1T0 RZ, [UR5], RZ ;  /* 0x000000ffffff79a7 */ /* 0x000fe20008100405 */
[C---:B------:R-:W-:Y:S01]  /*5840*/  FFMA R4, R49.reuse, R48, R4 ;  /* 0x0000003031047223 */ /* 0x040fe20000000004 */
[----:B------:R-:W-:Y:S01]  /*5850*/  FFMA R5, R49, R50, R5 ;  /* 0x0000003231057223 */ /* 0x000fe20000000005 */
[C---:B------:R-:W-:Y:S01]  /*5860*/  FMUL R12, R47.reuse, R12 ;  /* 0x0000000c2f0c7220 */ /* 0x040fe20000400000 */
        /* <DEDUP_REMOVED lines=9> */
[----:B------:R-:W-:Y:S02]  /*5900*/  HADD2.F32 R48, -RZ, R77.H1_H1 ;  /* 0x3000004dff307230 */ /* 0x000fe40000004100 */
[C---:B------:R-:W-:Y:S01]  /*5910*/  FMUL R28, R47.reuse, R32 ;  /* 0x000000202f1c7220 */ /* 0x040fe20000400000 */
[C---:B------:R-:W-:Y:S01]  /*5920*/  FMUL R29, R47.reuse, R33 ;  /* 0x000000212f1d7220 */ /* 0x040fe20000400000 */
[C---:B------:R-:W-:Y:S01]  /*5930*/  FMUL R6, R47.reuse, R6 ;  /* 0x000000062f067220 */ /* 0x040fe20000400000 */
[C---:B------:R-:W-:Y:S01]  /*5940*/  FMUL R7, R47.reuse, R7 ;  /* 0x000000072f077220 */ /* 0x040fe20000400000 */
[--C-:B------:R-:W-:Y:S02]  /*5950*/  HADD2.F32 R55, -RZ, R57.reuse.H0_H0 ;  /* 0x20000039ff377230 */ /* 0x100fe40000004100 */
[----:B------:R-:W-:Y:S01]  /*5960*/  FMUL R10, R47, R10 ;  /* 0x0000000a2f0a7220 */ /* 0x000fe20000400000 */
[C---:B------:R-:W-:Y:S01]  /*5970*/  FFMA R6, R49.reuse, R51, R6 ;  /* 0x0000003331067223 */ /* 0x040fe20000000006 */
[----:B------:R-:W-:Y:S02]  /*5980*/  HADD2.F32 R56, -RZ, R57.H1_H1 ;  /* 0x30000039ff387230 */ /* 0x000fe40000004100 */
[C---:B------:R-:W-:Y:S01]  /*5990*/  FFMA R7, R49.reuse, R52, R7 ;  /* 0x0000003431077223 */ /* 0x040fe20000000007 */
[C---:B------:R-:W-:Y:S01]  /*59a0*/  FFMA R8, R49.reuse, R53, R8 ;  /* 0x0000003531087223 */ /* 0x040fe20000000008 */
[C---:B------:R-:W-:Y:S01]  /*59b0*/  FFMA R9, R49.reuse, R54, R9 ;  /* 0x0000003631097223 */ /* 0x040fe20000000009 */
[----:B------:R-:W-:Y:S02]  /*59c0*/  HADD2.F32 R57, -RZ, R61.H0_H0 ;  /* 0x2000003dff397230 */ /* 0x000fe40000004100 */
[----:B------:R-:W-:Y:S01]  /*59d0*/  FFMA R10, R49, R55, R10 ;  /* 0x00000037310a7223 */ /* 0x000fe2000000000a */
[----:B------:R-:W-:Y:S01]  /*59e0*/  F2FP.SATFINITE.E5M2.F32.PACK_AB_MERGE_C R92, R7, R6, RZ ;  /* 0x00000006075c723e */ /* 0x000fe200048060ff */
[----:B------:R-:W-:Y:S02]  /*59f0*/  HADD2.F32 R61, -RZ, R62.H0_H0 ;  /* 0x2000003eff3d7230 */ /* 0x000fe40000004100 */
[----:B------:R-:W-:Y:S01]  /*5a00*/  FMUL R11, R47, R11 ;  /* 0x0000000b2f0b7220 */ /* 0x000fe20000400000 */
[----:B------:R-:W-:Y:S01]  /*5a10*/  F2FP.F16.E5M2.UNPACK_B R64, R59.H1 ;  /* 0x0000003bff40723e */ /* 0x000fe200030004ff */
[----:B------:R-:W-:Y:S01]  /*5a20*/  HADD2.F32 R59, -RZ, R60.H0_H0 ;  /* 0x2000003cff3b7230 */ /* 0x000fe20000004100 */
[----:B------:R-:W-:Y:S01]  /*5a30*/  F2FP.SATFINITE.E5M2.F32.PACK_AB_MERGE_C R92, R5, R4, R92 ;  /* 0x00000004055c723e */ /* 0x000fe2000480605c */
[C---:B------:R-:W-:Y:S01]  /*5a40*/  FFMA R11, R49.reuse, R56, R11 ;  /* 0x00000038310b7223 */ /* 0x040fe2000000000b */
[C---:B------:R-:W-:Y:S01]  /*5a50*/  FFMA R12, R49.reuse, R57, R12 ;  /* 0x00000039310c7223 */ /* 0x040fe2000000000c */
[----:B------:R-:W-:Y:S01]  /*5a60*/  FFMA R13, R49, R58, R13 ;  /* 0x0000003a310d7223 */ /* 0x000fe2000000000d */
[----:B------:R-:W-:Y:S02]  /*5a70*/  HADD2.F32 R62, -RZ, R62.H1_H1 ;  /* 0x3000003eff3e7230 */ /* 0x000fe40000004100 */
[----:B------:R-:W-:Y:S01]  /*5a80*/  FMUL R14, R47, R14 ;  /* 0x0000000e2f0e7220 */ /* 0x000fe20000400000 */
[----:B------:R-:W-:Y:S01]  /*5a90*/  HADD2.F32 R60, -RZ, R60.H1_H1 ;  /* 0x3000003cff3c7230 */ /* 0x000fe20000004100 */
[----:B------:R-:W-:Y:S01]  /*5aa0*/  F2FP.SATFINITE.E5M2.F32.PACK_AB_MERGE_C R93, R11, R10, RZ ;  /* 0x0000000a0b5d723e */ /* 0x000fe200048060ff */
[----:B------:R-:W-:Y:S02]  /*5ab0*/  HADD2.F32 R51, -RZ, R77.H0_H0 ;  /* 0x2000004dff337230 */ /* 0x000fe40000004100 */
[----:B------:R-:W-:Y:S01]  /*5ac0*/  FFMA R14, R49, R59, R14 ;  /* 0x0000003b310e7223 */ /* 0x000fe2000000000e */
[----:B------:R-:W-:Y:S01]  /*5ad0*/  FMUL R15, R47, R15 ;  /* 0x0000000f2f0f7220 */ /* 0x000fe20000400000 */
[--C-:B------:R-:W-:Y:S01]  /*5ae0*/  HADD2.F32 R63, -RZ, R64.reuse.H0_H0 ;  /* 0x20000040ff3f7230 */ /* 0x100fe20000004100 */
[----:B------:R-:W-:Y:S01]  /*5af0*/  F2FP.SATFINITE.E5M2.F32.PACK_AB_MERGE_C R93, R9, R8, R93 ;  /* 0x00000008095d723e */ /* 0x000fe2000480605d */
[----:B------:R-:W-:Y:S02]  /*5b00*/  HADD2.F32 R64, -RZ, R64.H1_H1 ;  /* 0x30000040ff407230 */ /* 0x000fe40000004100 */
[C---:B------:R-:W-:Y:S01]  /*5b10*/  FFMA R15, R49.reuse, R60, R15 ;  /* 0x0000003c310f7223 */ /* 0x040fe2000000000f */
[C---:B------:R-:W-:Y:S01]  /*5b20*/  FFMA R16, R49.reuse, R61, R16 ;  /* 0x0000003d31107223 */ /* 0x040fe20000000010 */
[----:B------:R-:W-:Y:S01]  /*5b30*/  FFMA R17, R49, R62, R17 ;  /* 0x0000003e31117223 */ /* 0x000fe20000000011 */
[C---:B------:R-:W-:Y:S01]  /*5b40*/  FMUL R18, R47.reuse, R18 ;  /* 0x000000122f127220 */ /* 0x040fe20000400000 */
[C---:B------:R-:W-:Y:S01]  /*5b50*/  FMUL R19, R47.reuse, R19 ;  /* 0x000000132f137220 */ /* 0x040fe20000400000 */
[--C-:B------:R-:W-:Y:S02]  /*5b60*/  HADD2.F32 R66, -RZ, R68.reuse.H0_H0 ;  /* 0x20000044ff427230 */ /* 0x100fe40000004100 */
[----:B------:R-:W-:Y:S01]  /*5b70*/  FMUL R3, R47, R22 ;  /* 0x000000162f037220 */ /* 0x000fe20000400000 */
[C---:B------:R-:W-:Y:S01]  /*5b80*/  FFMA R18, R49.reuse, R63, R18 ;  /* 0x0000003f31127223 */ /* 0x040fe20000000012 */
[----:B------:R-:W-:Y:S02]  /*5b90*/  HADD2.F32 R68, -RZ, R68.H1_H1 ;  /* 0x30000044ff447230 */ /* 0x000fe40000004100 */
[----:B------:R-:W-:Y:S01]  /*5ba0*/  FFMA R19, R49, R64, R19 ;  /* 0x0000004031137223 */ /* 0x000fe20000000013 */
[----:B------:R-:W-:Y:S01]  /*5bb0*/  FMUL R23, R47, R23 ;  /* 0x000000172f177220 */ /* 0x000fe20000400000 */
[C---:B------:R-:W-:Y:S01]  /*5bc0*/  FFMA R0, R49.reuse, R65, R0 ;  /* 0x0000004131007223 */ /* 0x040fe20000000000 */
[C---:B------:R-:W-:Y:S01]  /*5bd0*/  FFMA R2, R49.reuse, R67, R2 ;  /* 0x0000004331027223 */ /* 0x040fe20000000002 */
[--C-:B------:R-:W-:Y:S02]  /*5be0*/  HADD2.F32 R71, -RZ, R72.reuse.H0_H0 ;  /* 0x20000048ff477230 */ /* 0x100fe40000004100 */
[----:B------:R-:W-:Y:S01]  /*5bf0*/  FFMA R3, R49, R66, R3 ;  /* 0x0000004231037223 */ /* 0x000fe20000000003 */
[----:B------:R-:W-:Y:S02]  /*5c00*/  HADD2.F32 R72, -RZ, R72.H1_H1 ;  /* 0x30000048ff487230 */ /* 0x000fe40000004100 */
[----:B------:R-:W-:Y:S01]  /*5c10*/  FMUL R22, R47, R26 ;  /* 0x0000001a2f167220 */ /* 0x000fe20000400000 */
        /* <DEDUP_REMOVED lines=18> */
[----:B------:R-:W-:Y:S01]  /*5d40*/  F2FP.SATFINITE.E5M2.F32.PACK_AB_MERGE_C R94, R15, R14, RZ ;  /* 0x0000000e0f5e723e */ /* 0x000fe200048060ff */
[----:B------:R-:W-:Y:S01]  /*5d50*/  FFMA R28, R49, R51, R28 ;  /* 0x00000033311c7223 */ /* 0x000fe2000000001c */
[----:B------:R-:W-:Y:S01]  /*5d60*/  F2FP.SATFINITE.E5M2.F32.PACK_AB_MERGE_C R95, R19, R18, RZ ;  /* 0x00000012135f723e */ /* 0x000fe200048060ff */
[C---:B------:R-:W-:Y:S01]  /*5d70*/  FFMA R29, R49.reuse, R48, R29 ;  /* 0x00000030311d7223 */ /* 0x040fe2000000001d */
[C---:B------:R-:W-:Y:S01]  /*5d80*/  FFMA R30, R49.reuse, R77, R30 ;  /* 0x0000004d311e7223 */ /* 0x040fe2000000001e */
[----:B------:R-:W-:Y:S01]  /*5d90*/  FFMA R35, R49, R50, R35 ;  /* 0x0000003231237223 */ /* 0x000fe20000000023 */
[----:B------:R-:W-:Y:S02]  /*5da0*/  F2FP.SATFINITE.E5M2.F32.PACK_AB_MERGE_C R94, R13, R12, R94 ;  /* 0x0000000c0d5e723e */ /* 0x000fe4000480605e */
[----:B------:R-:W-:Y:S02]  /*5db0*/  F2FP.SATFINITE.E5M2.F32.PACK_AB_MERGE_C R95, R17, R16, R95 ;  /* 0x00000010115f723e */ /* 0x000fe4000480605f */
[----:B------:R-:W-:Y:S02]  /*5dc0*/  F2FP.SATFINITE.E5M2.F32.PACK_AB_MERGE_C R113, R23, R3, RZ ;  /* 0x000000031771723e */ /* 0x000fe400048060ff */
[----:B------:R-:W-:Y:S01]  /*5dd0*/  F2FP.SATFINITE.E5M2.F32.PACK_AB_MERGE_C R114, R27, R22, RZ ;  /* 0x000000161b72723e */ /* 0x000fe200048060ff */
[----:B------:R1:W-:Y:S01]  /*5de0*/  STS.128 [R103+UR43+0x1200], R92 ;  /* 0x0012005c67007988 */ /* 0x0003e20008000c2b */
[----:B------:R-:W-:Y:S02]  /*5df0*/  F2FP.SATFINITE.E5M2.F32.PACK_AB_MERGE_C R116, R31, R26, RZ ;  /* 0x0000001a1f74723e */ /* 0x000fe400048060ff */
[----:B------:R-:W-:Y:S02]  /*5e00*/  F2FP.SATFINITE.E5M2.F32.PACK_AB_MERGE_C R117, R35, R30, RZ ;  /* 0x0000001e2375723e */ /* 0x000fe400048060ff */
[----:B------:R-:W-:Y:S02]  /*5e10*/  F2FP.SATFINITE.E5M2.F32.PACK_AB_MERGE_C R112, R2, R0, R113 ;  /* 0x000000000270723e */ /* 0x000fe40004806071 */
[----:B------:R-:W-:Y:S02]  /*5e20*/  F2FP.SATFINITE.E5M2.F32.PACK_AB_MERGE_C R113, R21, R20, R114 ;  /* 0x000000141571723e */ /* 0x000fe40004806072 */
[----:B------:R-:W-:Y:S02]  /*5e30*/  F2FP.SATFINITE.E5M2.F32.PACK_AB_MERGE_C R114, R25, R24, R116 ;  /* 0x000000181972723e */ /* 0x000fe40004806074 */
[----:B------:R-:W-:Y:S02]  /*5e40*/  F2FP.SATFINITE.E5M2.F32.PACK_AB_MERGE_C R115, R29, R28, R117 ;  /* 0x0000001c1d73723e */ /* 0x000fe40004806075 */
[----:B------:R-:W-:Y:S03]  /*5e50*/  IADD3 R116, PT, PT, R44, 0x1, RZ ;  /* 0x000000012c747810 */ /* 0x000fe60007ffe0ff */
[----:B------:R1:W-:Y:S01]  /*5e60*/  STS.128 [R102+0x1010], R112 ;  /* 0x0010107066007388 */ /* 0x0003e20000000c00 */
[----:B------:R-:W-:Y:S01]  /*5e70*/  @!PT LDS RZ, [RZ] ;  /* 0x00000000fffff984 */ /* 0x000fe20000000800 */
[----:B------:R-:W-:Y:S01]  /*5e80*/  @!PT LDS RZ, [RZ] ;  /* 0x00000000fffff984 */ /* 0x000fe20000000800 */
[----:B------:R-:W-:Y:S01]  /*5e90*/  @!PT LDS RZ, [RZ] ;  /* 0x00000000fffff984 */ /* 0x000fe20000000800 */
[----:B------:R-:W-:Y:S01]  /*5ea0*/  @!PT LDS RZ, [RZ] ;  /* 0x00000000fffff984 */ /* 0x000fe20000000800 */
[----:B------:R3:W-:Y:S07]  /*5eb0*/  MEMBAR.ALL.CTA ;  /* 0x0000000000007992 */ /* 0x0007ee0000008000 */
[----:B---3--:R-:W3:Y:S02]  /*5ec0*/  FENCE.VIEW.ASYNC.S ;  /* 0x00000000000073c6 */ /* 0x008ee40000000000 */
[----:B---3--:R-:W-:Y:S06]  /*5ed0*/  BAR.SYNC.DEFER_BLOCKING 0x1, 0x80 ;  /* 0x0042000000007b1d */ /* 0x008fec0000010000 */
[----:B------:R-:W-:Y:S05]  /*5ee0*/  @P0 BRA `(.L_x_94) ;  /* 0x0000000000340947 */ /* 0x000fea0003800000 */
[----:B------:R-:W-:Y:S01]  /*5ef0*/  UIADD3 UR12, UPT, UPT, UR43, 0x1200, URZ ;  /* 0x000012002b0c7890 */ /* 0x000fe2000fffe0ff */
[----:B------:R-:W-:Y:S01]  /*5f00*/  R2UR UR9, R91 ;  /* 0x000000005b0972ca */ /* 0x000fe200000e0000 */
[----:B------:R-:W-:Y:S01]  /*5f10*/  UIADD3 UR10, UP0, UPT, UR46, 0x680, URZ ;  /* 0x000006802e0a7890 */ /* 0x000fe2000ff1e0ff */
[----:B------:R-:W-:Y:S01]  /*5f20*/  R2UR UR8, R97 ;  /* 0x00000000610872ca */ /* 0x000fe200000e0000 */
[----:B------:R-:W-:Y:S02]  /*5f30*/  UMOV UR7, UR36 ;  /* 0x0000002400077c82 */ /* 0x000fe40008000000 */
[----:B------:R-:W-:Y:S01]  /*5f40*/  IMAD.U32 R109, RZ, RZ, UR12 ;  /* 0x0000000cff6d7e24 */ /* 0x000fe2000f8e00ff */
[----:B------:R-:W-:Y:S04]  /*5f50*/  UIADD3.X UR11, UPT, UPT, URZ, UR47, URZ, UP0, !UPT ;  /* 0x0000002fff0b7290 */ /* 0x000fe800087fe4ff */
[----:B------:R-:W-:Y:S03]  /*5f60*/  R2UR UR4, R109 ;  /* 0x000000006d0472ca */ /* 0x000fe600000e0000 */
[----:B------:R-:W-:Y:S02]  /*5f70*/  USHF.L.U32 UR5, UR9, 0x6, URZ ;  /* 0x0000000609057899 */ /* 0x000fe400080006ff */
[----:B------:R-:W-:Y:S09]  /*5f80*/  USHF.L.U32 UR6, UR8, 0x6, URZ ;  /* 0x0000000608067899 */ /* 0x000ff200080006ff */
[----:B------:R3:W-:Y:S01]  /*5f90*/  UTMASTG.3D [UR4], [UR10] ;  /* 0x000000040a0073b5 */ /* 0x0007e20008010000 */
[----:B------:R0:W-:Y:S01]  /*5fa0*/  UTMACMDFLUSH ;  /* 0x00000000000079b7 */ /* 0x0001e20000000000 */
[----:B---3--:R-:W-:Y:S04]  /*5fb0*/  DEPBAR.LE SB0, 0x0 ;  /* 0x000080000000791a */ /* 0x008fe80000000000 */
.L_x_94:
[----:B------:R-:W-:Y:S05]  /*5fc0*/  BSYNC.RECONVERGENT B0 ;  /* 0x0000000000007941 */ /* 0x000fea0003800200 */
.L_x_93:
[----:B------:R-:W-:Y:S01]  /*5fd0*/  BAR.SYNC.DEFER_BLOCKING 0x1, 0x80 ;  /* 0x0042000000007b1d */ /* 0x000fe20000010000 */
[----:B------:R-:W-:Y:S01]  /*5fe0*/  ISETP.NE.AND P2, PT, R110, RZ, PT ;  /* 0x000000ff6e00720c */ /* 0x000fe20003f45270 */
[----:B------:R-:W-:Y:S01]  /*5ff0*/  IMAD.IADD R91, R43, 0x1, R79 ;  /* 0x000000012b5b7824 */ /* 0x000fe200078e024f */
[----:B------:R-:W-:Y:S01]  /*6000*/  ISETP.NE.AND P0, PT, R111, 0x2, PT ;  /* 0x000000026f00780c */ /* 0x000fe20003f05270 */
[----:B------:R-:W-:Y:S01]  /*6010*/  IMAD.IADD R97, R45, 0x1, R90 ;  /* 0x000000012d617824 */ /* 0x000fe200078e025a */
[----:B------:R-:W-:Y:S02]  /*6020*/  ISETP.NE.AND P1, PT, R116, 0x4, PT ;  /* 0x000000047400780c */ /* 0x000fe40003f25270 */
[----:B------:R-:W-:Y:S02]  /*6030*/  SEL R0, RZ, 0x1, P0 ;  /* 0x00000001ff007807 */ /* 0x000fe40000000000 */
[----:B------:R-:W-:Y:S02]  /*6040*/  SEL R3, RZ, 0x1, P1 ;  /* 0x00000001ff037807 */ /* 0x000fe40000800000 */
[----:B------:R-:W-:Y:S02]  /*6050*/  LOP3.LUT R107, R107, R0, RZ, 0x3c, !PT ;  /* 0x000000006b6b7212 */ /* 0x000fe400078e3cff */
[----:B------:R-:W-:Y:S02]  /*6060*/  LOP3.LUT R108, R108, R3, RZ, 0x3c, !PT ;  /* 0x000000036c6c7212 */ /* 0x000fe400078e3cff */
[----:B------:R-:W-:Y:S02]  /*6070*/  @P2 R2UR UR36, R105 ;  /* 0x00000000692422ca */ /* 0x000fe400000e0000 */
[----:B------:R-:W-:Y:S02]  /*6080*/  SEL R111, R111, RZ, P0 ;  /* 0x000000ff6f6f7207 */ /* 0x000fe40000000000 */
[----:B------:R-:W-:Y:S01]  /*6090*/  SEL R44, R116, RZ, P1 ;  /* 0x000000ff742c7207 */ /* 0x000fe20000800000 */
[----:B------:R-:W-:Y:S10]  /*60a0*/  @P2 BRA `(.L_x_95) ;  /* 0xffffffe400842947 */ /* 0x000ff4000383ffff */
[----:B------:R-:W-:Y:S05]  /*60b0*/  EXIT ;  /* 0x000000000000794d */ /* 0x000fea0003800000 */
.L_x_19:
[----:B--2---:R2:W1:Y:S02]  /*60c0*/  SYNCS.PHASECHK.TRANS64.TRYWAIT P0, [R3+URZ+0xe0], R2 ;  /* 0x0000e002030075a7 */ /* 0x00446400080011ff */
[----:B-1----:R-:W-:Y:S05]  /*60d0*/  @!P0 NANOSLEEP.SYNCS 0x989680 ;  /* 0x009896800000895d */ /* 0x002fea0003900000 */
[----:B------:R-:W1:Y:S02]  /*60e0*/  @!P0 SYNCS.PHASECHK.TRANS64 P0, [R3+URZ+0xe0], R2 ;  /* 0x0000e002030085a7 */ /* 0x000e6400080010ff */
[----:B-1----:R-:W-:Y:S05]  /*60f0*/  @!P0 BRA `(.L_x_19) ;  /* 0xfffffffc00f08947 */ /* 0x002fea000383ffff */
[----:B------:R-:W-:Y:S05]  /*6100*/  BRA `(.L_x_96) ;  /* 0xffffffb400247947 */ /* 0x000fea000383ffff */
.L_x_22:
[----:B-1----:R-:W-:-:S07]  /*6110*/  MOV R2, UR33 ;  /* 0x0000002100027c02 */ /* 0x002fce0008000f00 */
.L_x_97:
[----:B-1----:R1:W2:Y:S02]  /*6120*/  SYNCS.PHASECHK.TRANS64.TRYWAIT P0, [R2+URZ+0x28], R5 ;  /* 0x00002805020075a7 */ /* 0x0022a400080011ff */
[----:B--2---:R-:W-:Y:S05]  /*6130*/  @!P0 NANOSLEEP.SYNCS 0x989680 ;  /* 0x009896800000895d */ /* 0x004fea0003900000 */
[----:B------:R-:W2:Y:S02]  /*6140*/  @!P0 SYNCS.PHASECHK.TRANS64 P0, [R2+URZ+0x28], R5 ;  /* 0x00002805020085a7 */ /* 0x000ea400080010ff */
[----:B--2---:R-:W-:Y:S05]  /*6150*/  @!P0 BRA `(.L_x_97) ;  /* 0xfffffffc00f08947 */ /* 0x004fea000383ffff */
[----:B------:R-:W-:Y:S05]  /*6160*/  BRA `(.L_x_21) ;  /* 0xffffffb400747947 */ /* 0x000fea000383ffff */
.L_x_28:
[----:B-1----:R-:W-:-:S07]  /*6170*/  MOV R2, UR17 ;  /* 0x0000001100027c02 */ /* 0x002fce0008000f00 */
.L_x_98:
[----:B-1----:R1:W2:Y:S02]  /*6180*/  SYNCS.PHASECHK.TRANS64.TRYWAIT P0, [R2+URZ+0x28], R5 ;  /* 0x00002805020075a7 */ /* 0x0022a400080011ff */
[----:B--2---:R-:W-:Y:S05]  /*6190*/  @!P0 NANOSLEEP.SYNCS 0x989680 ;  /* 0x009896800000895d */ /* 0x004fea0003900000 */
[----:B------:R-:W2:Y:S02]  /*61a0*/  @!P0 SYNCS.PHASECHK.TRANS64 P0, [R2+URZ+0x28], R5 ;  /* 0x00002805020085a7 */ /* 0x000ea400080010ff */
[----:B--2---:R-:W-:Y:S05]  /*61b0*/  @!P0 BRA `(.L_x_98) ;  /* 0xfffffffc00f08947 */ /* 0x004fea000383ffff */
[----:B------:R-:W-:Y:S05]  /*61c0*/  BRA `(.L_x_27) ;  /* 0xffffffb800187947 */ /* 0x000fea000383ffff */
.L_x_32:
[----:B-1----:R1:W2:Y:S02]  /*61d0*/  SYNCS.PHASECHK.TRANS64.TRYWAIT P0, [R2+URZ+0x70], R3 ;  /* 0x00007003020075a7 */ /* 0x0022a400080011ff */
[----:B--2---:R-:W-:Y:S05]  /*61e0*/  @!P0 NANOSLEEP.SYNCS 0x989680 ;  /* 0x009896800000895d */ /* 0x004fea0003900000 */
[----:B------:R-:W2:Y:S02]  /*61f0*/  @!P0 SYNCS.PHASECHK.TRANS64 P0, [R2+URZ+0x70], R3 ;  /* 0x00007003020085a7 */ /* 0x000ea400080010ff */
[----:B--2---:R-:W-:Y:S05]  /*6200*/  @!P0 BRA `(.L_x_32) ;  /* 0xfffffffc00f08947 */ /* 0x004fea000383ffff */
[----:B------:R-:W-:Y:S05]  /*6210*/  BRA `(.L_x_99) ;  /* 0xffffffb800a47947 */ /* 0x000fea000383ffff */
.L_x_36:
[----:B----4-:R-:W-:-:S07]  /*6220*/  MOV R0, UR5 ;  /* 0x0000000500007c02 */ /* 0x010fce0008000f00 */
.L_x_100:
[----:B-1----:R1:W2:Y:S02]  /*6230*/  SYNCS.PHASECHK.TRANS64.TRYWAIT P0, [R0+URZ], R3 ;  /* 0x00000003000075a7 */ /* 0x0022a400080011ff */
[----:B--2---:R-:W-:Y:S05]  /*6240*/  @!P0 NANOSLEEP.SYNCS 0x989680 ;  /* 0x009896800000895d */ /* 0x004fea0003900000 */
[----:B------:R-:W2:Y:S02]  /*6250*/  @!P0 SYNCS.PHASECHK.TRANS64 P0, [R0+URZ], R3 ;  /* 0x00000003000085a7 */ /* 0x000ea400080010ff */
[----:B--2---:R-:W-:Y:S05]  /*6260*/  @!P0 BRA `(.L_x_100) ;  /* 0xfffffffc00f08947 */ /* 0x004fea000383ffff */
[----:B------:R-:W-:Y:S05]  /*6270*/  BRA `(.L_x_101) ;  /* 0xffffffc000147947 */ /* 0x000fea000383ffff */
.L_x_37:
[----:B----4-:R-:W-:-:S07]  /*6280*/  MOV R0, UR5 ;  /* 0x0000000500007c02 */ /* 0x010fce0008000f00 */
.L_x_102:
[----:B-1----:R1:W2:Y:S02]  /*6290*/  SYNCS.PHASECHK.TRANS64.TRYWAIT P0, [R0+URZ], R3 ;  /* 0x00000003000075a7 */ /* 0x0022a400080011ff */
[----:B--2---:R-:W-:Y:S05]  /*62a0*/  @!P0 NANOSLEEP.SYNCS 0x989680 ;  /* 0x009896800000895d */ /* 0x004fea0003900000 */
[----:B------:R-:W2:Y:S02]  /*62b0*/  @!P0 SYNCS.PHASECHK.TRANS64 P0, [R0+URZ], R3 ;  /* 0x00000003000085a7 */ /* 0x000ea400080010ff */
[----:B--2---:R-:W-:Y:S05]  /*62c0*/  @!P0 BRA `(.L_x_102) ;  /* 0xfffffffc00f08947 */ /* 0x004fea000383ffff */
[----:B------:R-:W-:Y:S05]  /*62d0*/  BRA `(.L_x_103) ;  /* 0xffffffc000207947 */ /* 0x000fea000383ffff */
.L_x_38:
[----:B----4-:R-:W-:-:S07]  /*62e0*/  MOV R0, UR5 ;  /* 0x0000000500007c02 */ /* 0x010fce0008000f00 */
.L_x_104:
[----:B-1----:R1:W2:Y:S02]  /*62f0*/  SYNCS.PHASECHK.TRANS64.TRYWAIT P0, [R0+URZ], R3 ;  /* 0x00000003000075a7 */ /* 0x0022a400080011ff */
[----:B--2---:R-:W-:Y:S05]  /*6300*/  @!P0 NANOSLEEP.SYNCS 0x989680 ;  /* 0x009896800000895d */ /* 0x004fea0003900000 */
[----:B------:R-:W2:Y:S02]  /*6310*/  @!P0 SYNCS.PHASECHK.TRANS64 P0, [R0+URZ], R3 ;  /* 0x00000003000085a7 */ /* 0x000ea400080010ff */
[----:B--2---:R-:W-:Y:S05]  /*6320*/  @!P0 BRA `(.L_x_104) ;  /* 0xfffffffc00f08947 */ /* 0x004fea000383ffff */
[----:B------:R-:W-:Y:S05]  /*6330*/  BRA `(.L_x_105) ;  /* 0xffffffc0002c7947 */ /* 0x000fea000383ffff */
.L_x_39:
[----:B----4-:R-:W-:-:S07]  /*6340*/  MOV R0, UR5 ;  /* 0x0000000500007c02 */ /* 0x010fce0008000f00 */
.L_x_106:
[----:B-1----:R1:W2:Y:S02]  /*6350*/  SYNCS.PHASECHK.TRANS64.TRYWAIT P0, [R0+URZ], R3 ;  /* 0x00000003000075a7 */ /* 0x0022a400080011ff */
[----:B--2---:R-:W-:Y:S05]  /*6360*/  @!P0 NANOSLEEP.SYNCS 0x989680 ;  /* 0x009896800000895d */ /* 0x004fea0003900000 */
[----:B------:R-:W2:Y:S02]  /*6370*/  @!P0 SYNCS.PHASECHK.TRANS64 P0, [R0+URZ], R3 ;  /* 0x00000003000085a7 */ /* 0x000ea400080010ff */
[----:B--2---:R-:W-:Y:S05]  /*6380*/  @!P0 BRA `(.L_x_106) ;  /* 0xfffffffc00f08947 */ /* 0x004fea000383ffff */
[----:B------:R-:W-:Y:S05]  /*6390*/  BRA `(.L_x_107) ;  /* 0xffffffc000387947 */ /* 0x000fea000383ffff */
.L_x_42:
[----:B-1----:R1:W2:Y:S02]  /*63a0*/  SYNCS.PHASECHK.TRANS64.TRYWAIT P0, [R0+URZ+0xd0], R5 ;  /* 0x0000d005000075a7 */ /* 0x0022a400080011ff */
[----:B--2---:R-:W-:Y:S05]  /*63b0*/  @!P0 NANOSLEEP.SYNCS 0x989680 ;  /* 0x009896800000895d */ /* 0x004fea0003900000 */
[----:B------:R-:W2:Y:S02]  /*63c0*/  @!P0 SYNCS.PHASECHK.TRANS64 P0, [R0+URZ+0xd0], R5 ;  /* 0x0000d005000085a7 */ /* 0x000ea400080010ff */
[----:B--2---:R-:W-:Y:S05]  /*63d0*/  @!P0 BRA `(.L_x_42) ;  /* 0xfffffffc00f08947 */ /* 0x004fea000383ffff */
[----:B------:R-:W-:Y:S05]  /*63e0*/  BRA `(.L_x_108) ;  /* 0xffffffc000947947 */ /* 0x000fea000383ffff */
.L_x_43:
[----:B------:R-:W-:-:S07]  /*63f0*/  MOV R0, UR5 ;  /* 0x0000000500007c02 */ /* 0x000fce0008000f00 */
.L_x_109:
[----:B-1----:R1:W2:Y:S02]  /*6400*/  SYNCS.PHASECHK.TRANS64.TRYWAIT P0, [R0+URZ+0x80], R5 ;  /* 0x00008005000075a7 */ /* 0x0022a400080011ff */
[----:B--2---:R-:W-:Y:S05]  /*6410*/  @!P0 NANOSLEEP.SYNCS 0x989680 ;  /* 0x009896800000895d */ /* 0x004fea0003900000 */
[----:B------:R-:W2:Y:S02]  /*6420*/  @!P0 SYNCS.PHASECHK.TRANS64 P0, [R0+URZ+0x80], R5 ;  /* 0x00008005000085a7 */ /* 0x000ea400080010ff */
[----:B--2---:R-:W-:Y:S05]  /*6430*/  @!P0 BRA `(.L_x_109) ;  /* 0xfffffffc00f08947 */ /* 0x004fea000383ffff */
[----:B------:R-:W-:Y:S05]  /*6440*/  BRA `(.L_x_110) ;  /* 0xffffffc000a47947 */ /* 0x000fea000383ffff */
.L_x_44:
[----:B-1----:R1:W2:Y:S02]  /*6450*/  SYNCS.PHASECHK.TRANS64.TRYWAIT P1, [R0+URZ+0x70], R5 ;  /* 0x00007005000075a7 */ /* 0x0022a400080211ff */
[----:B--2---:R-:W-:Y:S05]  /*6460*/  @!P1 NANOSLEEP.SYNCS 0x989680 ;  /* 0x009896800000995d */ /* 0x004fea0003900000 */
[----:B------:R-:W2:Y:S02]  /*6470*/  @!P1 SYNCS.PHASECHK.TRANS64 P1, [R0+URZ+0x70], R5 ;  /* 0x00007005000095a7 */ /* 0x000ea400080210ff */
[----:B--2---:R-:W-:Y:S05]  /*6480*/  @!P1 BRA `(.L_x_44) ;  /* 0xfffffffc00f09947 */ /* 0x004fea000383ffff */
[----:B------:R-:W-:Y:S05]  /*6490*/  BRA `(.L_x_111) ;  /* 0xffffffc000d47947 */ /* 0x000fea000383ffff */
.L_x_47:
[----:B------:R-:W-:-:S07]  /*64a0*/  MOV R0, UR5 ;  /* 0x0000000500007c02 */ /* 0x000fce0008000f00 */
.L_x_112:
[----:B-1----:R1:W2:Y:S02]  /*64b0*/  SYNCS.PHASECHK.TRANS64.TRYWAIT P0, [R0+URZ+0x80], R3 ;  /* 0x00008003000075a7 */ /* 0x0022a400080011ff */
[----:B--2---:R-:W-:Y:S05]  /*64c0*/  @!P0 NANOSLEEP.SYNCS 0x989680 ;  /* 0x009896800000895d */ /* 0x004fea0003900000 */
[----:B------:R-:W2:Y:S02]  /*64d0*/  @!P0 SYNCS.PHASECHK.TRANS64 P0, [R0+URZ+0x80], R3 ;  /* 0x00008003000085a7 */ /* 0x000ea400080010ff */
[----:B--2---:R-:W-:Y:S05]  /*64e0*/  @!P0 BRA `(.L_x_112) ;  /* 0xfffffffc00f08947 */ /* 0x004fea000383ffff */
[----:B------:R-:W-:Y:S05]  /*64f0*/  BRA `(.L_x_46) ;  /* 0xffffffc400287947 */ /* 0x000fea000383ffff */
.L_x_54:
[----:B-1----:R1:W2:Y:S02]  /*6500*/  SYNCS.PHASECHK.TRANS64.TRYWAIT P1, [R0+URZ+0x70], R5 ;  /* 0x00007005000075a7 */ /* 0x0022a400080211ff */
[----:B--2---:R-:W-:Y:S05]  /*6510*/  @!P1 NANOSLEEP.SYNCS 0x989680 ;  /* 0x009896800000995d */ /* 0x004fea0003900000 */
[----:B------:R-:W2:Y:S02]  /*6520*/  @!P1 SYNCS.PHASECHK.TRANS64 P1, [R0+URZ+0x70], R5 ;  /* 0x00007005000095a7 */ /* 0x000ea400080210ff */
[----:B--2---:R-:W-:Y:S05]  /*6530*/  @!P1 BRA `(.L_x_54) ;  /* 0xfffffffc00f09947 */ /* 0x004fea000383ffff */
[----:B------:R-:W-:Y:S05]  /*6540*/  BRA `(.L_x_113) ;  /* 0xffffffc800807947 */ /* 0x000fea000383ffff */
.L_x_55:
[----:B------:R-:W-:-:S07]  /*6550*/  MOV R3, UR9 ;  /* 0x0000000900037c02 */ /* 0x000fce0008000f00 */
.L_x_114:
[----:B-1----:R1:W2:Y:S02]  /*6560*/  SYNCS.PHASECHK.TRANS64.TRYWAIT P0, [R3+URZ+0xb0], R0 ;  /* 0x0000b000030075a7 */ /* 0x0022a400080011ff */
[----:B--2---:R-:W-:Y:S05]  /*6570*/  @!P0 NANOSLEEP.SYNCS 0x989680 ;  /* 0x009896800000895d */ /* 0x004fea0003900000 */
[----:B------:R-:W2:Y:S02]  /*6580*/  @!P0 SYNCS.PHASECHK.TRANS64 P0, [R3+URZ+0xb0], R0 ;  /* 0x0000b000030085a7 */ /* 0x000ea400080010ff */
[----:B--2---:R-:W-:Y:S05]  /*6590*/  @!P0 BRA `(.L_x_114) ;  /* 0xfffffffc00f08947 */ /* 0x004fea000383ffff */
[----:B------:R-:W-:Y:S05]  /*65a0*/  BRA `(.L_x_115) ;  /* 0xffffffc800b47947 */ /* 0x000fea000383ffff */
.L_x_58:
[----:B------:R-:W-:Y:S07]  /*65b0*/  MOV R0, UR7 ;  /* 0x0000000700007c02 */ /* 0x000fee0008000f00 */
.L_x_116:
[----:B-1----:R1:W2:Y:S02]  /*65c0*/  SYNCS.PHASECHK.TRANS64.TRYWAIT P0, [R0+URZ], R3 ;  /* 0x00000003000075a7 */ /* 0x0022a400080011ff */
[----:B--2---:R-:W-:Y:S05]  /*65d0*/  @!P0 NANOSLEEP.SYNCS 0x989680 ;  /* 0x009896800000895d */ /* 0x004fea0003900000 */
[----:B------:R-:W2:Y:S02]  /*65e0*/  @!P0 SYNCS.PHASECHK.TRANS64 P0, [R0+URZ], R3 ;  /* 0x00000003000085a7 */ /* 0x000ea400080010ff */
[----:B--2---:R-:W-:Y:S05]  /*65f0*/  @!P0 BRA `(.L_x_116) ;  /* 0xfffffffc00f08947 */ /* 0x004fea000383ffff */
[----:B------:R-:W-:Y:S05]  /*6600*/  BRA `(.L_x_57) ;  /* 0xffffffc800ec7947 */ /* 0x000fea000383ffff */
.L_x_61:
[----:B------:R-:W-:-:S07]  /*6610*/  MOV R0, UR5 ;  /* 0x0000000500007c02 */ /* 0x000fce0008000f00 */
.L_x_117:
[----:B--2---:R2:W3:Y:S02]  /*6620*/  SYNCS.PHASECHK.TRANS64.TRYWAIT P0, [R0+URZ], R3 ;  /* 0x00000003000075a7 */ /* 0x0044e400080011ff */
[----:B---3--:R-:W-:Y:S05]  /*6630*/  @!P0 NANOSLEEP.SYNCS 0x989680 ;  /* 0x009896800000895d */ /* 0x008fea0003900000 */
[----:B------:R-:W3:Y:S02]  /*6640*/  @!P0 SYNCS.PHASECHK.TRANS64 P0, [R0+URZ], R3 ;  /* 0x00000003000085a7 */ /* 0x000ee400080010ff */
[----:B---3--:R-:W-:Y:S05]  /*6650*/  @!P0 BRA `(.L_x_117) ;  /* 0xfffffffc00f08947 */ /* 0x008fea000383ffff */
[----:B------:R-:W-:Y:S05]  /*6660*/  BRA `(.L_x_118) ;  /* 0xffffffcc008c7947 */ /* 0x000fea000383ffff */
.L_x_62:
[----:B------:R-:W-:-:S07]  /*6670*/  MOV R0, UR5 ;  /* 0x0000000500007c02 */ /* 0x000fce0008000f00 */
.L_x_119:
[----:B--2---:R2:W3:Y:S02]  /*6680*/  SYNCS.PHASECHK.TRANS64.TRYWAIT P0, [R0+URZ], R3 ;  /* 0x00000003000075a7 */ /* 0x0044e400080011ff */
[----:B---3--:R-:W-:Y:S05]  /*6690*/  @!P0 NANOSLEEP.SYNCS 0x989680 ;  /* 0x009896800000895d */ /* 0x008fea0003900000 */
[----:B------:R-:W3:Y:S02]  /*66a0*/  @!P0 SYNCS.PHASECHK.TRANS64 P0, [R0+URZ], R3 ;  /* 0x00000003000085a7 */ /* 0x000ee400080010ff */
[----:B---3--:R-:W-:Y:S05]  /*66b0*/  @!P0 BRA `(.L_x_119) ;  /* 0xfffffffc00f08947 */ /* 0x008fea000383ffff */
[----:B------:R-:W-:Y:S05]  /*66c0*/  BRA `(.L_x_120) ;  /* 0xffffffcc00987947 */ /* 0x000fea000383ffff */
.L_x_63:
[----:B------:R-:W-:-:S07]  /*66d0*/  MOV R0, UR5 ;  /* 0x0000000500007c02 */ /* 0x000fce0008000f00 */
.L_x_121:
[----:B--2---:R2:W3:Y:S02]  /*66e0*/  SYNCS.PHASECHK.TRANS64.TRYWAIT P0, [R0+URZ], R3 ;  /* 0x00000003000075a7 */ /* 0x0044e400080011ff */
[----:B---3--:R-:W-:Y:S05]  /*66f0*/  @!P0 NANOSLEEP.SYNCS 0x989680 ;  /* 0x009896800000895d */ /* 0x008fea0003900000 */
[----:B------:R-:W3:Y:S02]  /*6700*/  @!P0 SYNCS.PHASECHK.TRANS64 P0, [R0+URZ], R3 ;  /* 0x00000003000085a7 */ /* 0x000ee400080010ff */
[----:B---3--:R-:W-:Y:S05]  /*6710*/  @!P0 BRA `(.L_x_121) ;  /* 0xfffffffc00f08947 */ /* 0x008fea000383ffff */
[----:B------:R-:W-:Y:S05]  /*6720*/  BRA `(.L_x_122) ;  /* 0xffffffcc00a47947 */ /* 0x000fea000383ffff */
.L_x_64:
[----:B------:R-:W-:-:S07]  /*6730*/  MOV R0, UR7 ;  /* 0x0000000700007c02 */ /* 0x000fce0008000f00 */
.L_x_123:
[----:B--2---:R2:W3:Y:S02]  /*6740*/  SYNCS.PHASECHK.TRANS64.TRYWAIT P0, [R0+URZ], R3 ;  /* 0x00000003000075a7 */ /* 0x0044e400080011ff */
[----:B---3--:R-:W-:Y:S05]  /*6750*/  @!P0 NANOSLEEP.SYNCS 0x989680 ;  /* 0x009896800000895d */ /* 0x008fea0003900000 */
[----:B------:R-:W3:Y:S02]  /*6760*/  @!P0 SYNCS.PHASECHK.TRANS64 P0, [R0+URZ], R3 ;  /* 0x00000003000085a7 */ /* 0x000ee400080010ff */
[----:B---3--:R-:W-:Y:S05]  /*6770*/  @!P0 BRA `(.L_x_123) ;  /* 0xfffffffc00f08947 */ /* 0x008fea000383ffff */
[----:B------:R-:W-:Y:S05]  /*6780*/  BRA `(.L_x_124) ;  /* 0xffffffcc00b07947 */ /* 0x000fea000383ffff */
.L_x_69:
[----:B---3--:R3:W1:Y:S02]  /*6790*/  SYNCS.PHASECHK.TRANS64.TRYWAIT P0, [R0+URZ+0x70], R3 ;  /* 0x00007003000075a7 */ /* 0x00866400080011ff */
[----:B-1----:R-:W-:Y:S05]  /*67a0*/  @!P0 NANOSLEEP.SYNCS 0x989680 ;  /* 0x009896800000895d */ /* 0x002fea0003900000 */
[----:B------:R-:W1:Y:S02]  /*67b0*/  @!P0 SYNCS.PHASECHK.TRANS64 P0, [R0+URZ+0x70], R3 ;  /* 0x00007003000085a7 */ /* 0x000e6400080010ff */
[----:B-1----:R-:W-:Y:S05]  /*67c0*/  @!P0 BRA `(.L_x_69) ;  /* 0xfffffffc00f08947 */ /* 0x002fea000383ffff */
[----:B------:R-:W-:Y:S05]  /*67d0*/  BRA `(.L_x_125) ;  /* 0xffffffd000ac7947 */ /* 0x000fea000383ffff */
.L_x_72:
[----:B------:R-:W-:Y:S07]  /*67e0*/  MOV R0, UR6 ;  /* 0x0000000600007c02 */ /* 0x000fee0008000f00 */
.L_x_126:
[----:B-1----:R1:W3:Y:S02]  /*67f0*/  SYNCS.PHASECHK.TRANS64.TRYWAIT P0, [R0+URZ+0x68], R3 ;  /* 0x00006803000075a7 */ /* 0x0022e400080011ff */
[----:B---3--:R-:W-:Y:S05]  /*6800*/  @!P0 NANOSLEEP.SYNCS 0x989680 ;  /* 0x009896800000895d */ /* 0x008fea0003900000 */
[----:B------:R-:W3:Y:S02]  /*6810*/  @!P0 SYNCS.PHASECHK.TRANS64 P0, [R0+URZ+0x68], R3 ;  /* 0x00006803000085a7 */ /* 0x000ee400080010ff */
[----:B---3--:R-:W-:Y:S05]  /*6820*/  @!P0 BRA `(.L_x_126) ;  /* 0xfffffffc00f08947 */ /* 0x008fea000383ffff */
[----:B------:R-:W-:Y:S05]  /*6830*/  BRA `(.L_x_71) ;  /* 0xffffffd400987947 */ /* 0x000fea000383ffff */
.L_x_75:
[----:B------:R-:W-:Y:S07]  /*6840*/  MOV R3, UR6 ;  /* 0x0000000600037c02 */ /* 0x000fee0008000f00 */
.L_x_127:
[----:B-1----:R1:W2:Y:S02]  /*6850*/  SYNCS.PHASECHK.TRANS64.TRYWAIT P2, [R3+URZ+0x58], R26 ;  /* 0x0000581a030075a7 */ /* 0x0022a400080411ff */
[----:B--2---:R-:W-:Y:S05]  /*6860*/  @!P2 NANOSLEEP.SYNCS 0x989680 ;  /* 0x009896800000a95d */ /* 0x004fea0003900000 */
[----:B------:R-:W2:Y:S02]  /*6870*/  @!P2 SYNCS.PHASECHK.TRANS64 P2, [R3+URZ+0x58], R26 ;  /* 0x0000581a0300a5a7 */ /* 0x000ea400080410ff */
[----:B--2---:R-:W-:Y:S05]  /*6880*/  @!P2 BRA `(.L_x_127) ;  /* 0xfffffffc00f0a947 */ /* 0x004fea000383ffff */
[----:B------:R-:W-:Y:S05]  /*6890*/  BRA `(.L_x_128) ;  /* 0xffffffd8002c7947 */ /* 0x000fea000383ffff */
.L_x_78:
[----:B--2---:R2:W4:Y:S02]  /*68a0*/  SYNCS.PHASECHK.TRANS64.TRYWAIT P0, [R0+URZ+0x70], R3 ;  /* 0x00007003000075a7 */ /* 0x00452400080011ff */
[----:B----4-:R-:W-:Y:S05]  /*68b0*/  @!P0 NANOSLEEP.SYNCS 0x989680 ;  /* 0x009896800000895d */ /* 0x010fea0003900000 */
[----:B------:R-:W4:Y:S02]  /*68c0*/  @!P0 SYNCS.PHASECHK.TRANS64 P0, [R0+URZ+0x70], R3 ;  /* 0x00007003000085a7 */ /* 0x000f2400080010ff */
[----:B----4-:R-:W-:Y:S05]  /*68d0*/  @!P0 BRA `(.L_x_78) ;  /* 0xfffffffc00f08947 */ /* 0x010fea000383ffff */
[----:B------:R-:W-:Y:S05]  /*68e0*/  BRA `(.L_x_129) ;  /* 0xffffffdc00887947 */ /* 0x000fea000383ffff */
.L_x_89:
[----:B-1----:R-:W-:Y:S04]  /*68f0*/  MOV R0, UR43 ;  /* 0x0000002b00007c02 */ /* 0x002fe80008000f00 */
[----:B------:R1:W2:Y:S03]  /*6900*/  SYNCS.PHASECHK.TRANS64.TRYWAIT P1, [R0+URZ+0x50], R3 ;  /* 0x00005003000075a7 */ /* 0x0002a600080211ff */
[----:B--2---:R-:W-:Y:S05]  /*6910*/  @!P1 NANOSLEEP.SYNCS 0x989680 ;  /* 0x009896800000995d */ /* 0x004fea0003900000 */
[----:B------:R-:W2:Y:S02]  /*6920*/  @!P1 SYNCS.PHASECHK.TRANS64 P1, [R0+URZ+0x50], R3 ;  /* 0x00005003000095a7 */ /* 0x000ea400080210ff */
[----:B--2---:R-:W-:Y:S05]  /*6930*/  @!P1 BRA `(.L_x_89) ;  /* 0xfffffffc00ec9947 */ /* 0x004fea000383ffff */
[----:B------:R-:W-:Y:S05]  /*6940*/  BRA `(.L_x_88) ;  /* 0xffffffe8007c7947 */ /* 0x000fea000383ffff */
.L_x_91:
[----:B-1----:R1:W4:Y:S02]  /*6950*/  SYNCS.PHASECHK.TRANS64.TRYWAIT P1, [R92+URZ+0x90], R7 ;  /* 0x000090075c0075a7 */ /* 0x00232400080211ff */
[----:B----4-:R-:W-:Y:S05]  /*6960*/  @!P1 NANOSLEEP.SYNCS 0x989680 ;  /* 0x009896800000995d */ /* 0x010fea0003900000 */
[----:B------:R-:W4:Y:S02]  /*6970*/  @!P1 SYNCS.PHASECHK.TRANS64 P1, [R92+URZ+0x90], R7 ;  /* 0x000090075c0095a7 */ /* 0x000f2400080210ff */
[----:B----4-:R-:W-:Y:S05]  /*6980*/  @!P1 BRA `(.L_x_91) ;  /* 0xfffffffc00f09947 */ /* 0x010fea000383ffff */
[----:B------:R-:W-:Y:S05]  /*6990*/  BRA `(.L_x_90) ;  /* 0xffffffe800b87947 */ /* 0x000fea000383ffff */
        .weak           $__internal_0_$__cuda_sm10x_tcgen05_guardrail_trap_col_being_dealloced_not_returned_by_alloc
        .type           $__internal_0_$__cuda_sm10x_tcgen05_guardrail_trap_col_being_dealloced_not_returned_by_alloc,@function
        .size           $__internal_0_$__cuda_sm10x_tcgen05_guardrail_trap_col_being_dealloced_not_returned_by_alloc,($__internal_1_$__cuda_sm10x_tcgen05_guardrail_trap_phase_invalid_during_alloc - $__internal_0_$__cuda_sm10x_tcgen05_guardrail_trap_col_being_dealloced_not_returned_by_alloc)
$__internal_0_$__cuda_sm10x_tcgen05_guardrail_trap_col_being_dealloced_not_returned_by_alloc:
[----:B------:R-:W-:Y:S05]  /*69a0*/  BPT.TRAP 0x1 ;  /* 0x000000040000795c */ /* 0x000fea0000300000 */
[----:B------:R-:W-:-:S04]  /*69b0*/  HFMA2 R3, -RZ, RZ, 0, 0 ;  /* 0x00000000ff037431 */ /* 0x000fc800000001ff */
[----:B------:R-:W-:Y:S05]  /*69c0*/  RET.REL.NODEC R2 `(_ZN7cutlass13device_kernelINS_4gemm6kernel13GemmUniversalIN4cute5tupleIJiiiiEEENS1_10collective13CollectiveMmaINS1_35MainloopSm100TmaUmmaWarpSpecializedILi5ELi2ELi4ENS5_IJNS4_1CILi1EEESB_SB_EEEEENS5_IJNSA_ILi64EEESE_NSA_ILi32EEEEEENS_12float_e5m2_tENS5_IJlSB_lEEESH_SI_NS4_8TiledMMAINS4_8MMA_AtomIJNS4_10MMA_TraitsINS4_19SM100_MMA_F8F6F4_SSEJSH_SH_fSE_SE_NS4_17integral_constantINS4_4UMMA5MajorELSP_0EEESQ_NSN_INSO_7ScaleInELSR_0EEESS_EEEEEENS4_6LayoutISC_NS5_IJNSA_ILi0EEESW_SW_EEEEENS5_IJNS4_10UnderscoreESZ_SZ_EEEEENS4_13SM90_TMA_LOADENS4_14ComposedLayoutINS4_7SwizzleILi1ELi4ELi3EEENS4_18smem_ptr_flag_bitsILi8EEENSV_INS5_IJNSA_ILi8EEESF_EEENS5_IJSF_SB_EEEEEEEvNS4_8identityES12_S1C_vS1D_EENS_8epilogue10collective18CollectiveEpilogueINS1F_23Sm100TmaWarpSpecializedILi1ELi1ELi32ELb0ELb0EEEJSG_NS5_IJNSV_ISE_SB_EES1K_EEESH_SI_SH_SI_NS1F_6fusion15FusionCallbacksIS1J_NS1M_17LinearCombinationISH_fSH_fLNS_15FloatRoundStyleE2EEESG_S1L_JEEENS4_5SM1004TMEM4LOAD26SM100_TMEM_LOAD_16dp32b32xES12_NS13_INS14_ILi2ELi4ELi3EEES17_NSV_INS5_IJS18_SE_EEENS5_IJSE_SB_EEEEEEENS4_39AutoVectorizingCopyWithAssumedAlignmentILi128EEENS4_14SM90_TMA_STOREES20_S22_S22_EEEvvEEEEvNT_6ParamsE) ;  /* 0xffffff94028c7950 */ /* 0x000fea0003c3ffff */
        .weak           $__internal_1_$__cuda_sm10x_tcgen05_guardrail_trap_phase_invalid_during_alloc
        .type           $__internal_1_$__cuda_sm10x_tcgen05_guardrail_trap_phase_invalid_during_alloc,@function
        .size           $__internal_1_$__cuda_sm10x_tcgen05_guardrail_trap_phase_invalid_during_alloc,($__internal_2_$__cuda_sm10x_tcgen05_guardrail_trap_unallocated_columns_being_dealloced - $__internal_1_$__cuda_sm10x_tcgen05_guardrail_trap_phase_invalid_during_alloc)
$__internal_1_$__cuda_sm10x_tcgen05_guardrail_trap_phase_invalid_during_alloc:
[----:B------:R-:W-:Y:S05]  /*69d0*/  BPT.TRAP 0x1 ;  /* 0x000000040000795c */ /* 0x000fea0000300000 */
[----:B------:R-:W-:-:S04]  /*69e0*/  MOV R3, 0x0 ;  /* 0x0000000000037802 */ /* 0x000fc80000000f00 */
[----:B------:R-:W-:Y:S05]  /*69f0*/  RET.REL.NODEC R2 `(_ZN7cutlass13device_kernelINS_4gemm6kernel13GemmUniversalIN4cute5tupleIJiiiiEEENS1_10collective13CollectiveMmaINS1_35MainloopSm100TmaUmmaWarpSpecializedILi5ELi2ELi4ENS5_IJNS4_1CILi1EEESB_SB_EEEEENS5_IJNSA_ILi64EEESE_NSA_ILi32EEEEEENS_12float_e5m2_tENS5_IJlSB_lEEESH_SI_NS4_8TiledMMAINS4_8MMA_AtomIJNS4_10MMA_TraitsINS4_19SM100_MMA_F8F6F4_SSEJSH_SH_fSE_SE_NS4_17integral_constantINS4_4UMMA5MajorELSP_0EEESQ_NSN_INSO_7ScaleInELSR_0EEESS_EEEEEENS4_6LayoutISC_NS5_IJNSA_ILi0EEESW_SW_EEEEENS5_IJNS4_10UnderscoreESZ_SZ_EEEEENS4_13SM90_TMA_LOADENS4_14ComposedLayoutINS4_7SwizzleILi1ELi4ELi3EEENS4_18smem_ptr_flag_bitsILi8EEENSV_INS5_IJNSA_ILi8EEESF_EEENS5_IJSF_SB_EEEEEEEvNS4_8identityES12_S1C_vS1D_EENS_8epilogue10collective18CollectiveEpilogueINS1F_23Sm100TmaWarpSpecializedILi1ELi1ELi32ELb0ELb0EEEJSG_NS5_IJNSV_ISE_SB_EES1K_EEESH_SI_SH_SI_NS1F_6fusion15FusionCallbacksIS1J_NS1M_17LinearCombinationISH_fSH_fLNS_15FloatRoundStyleE2EEESG_S1L_JEEENS4_5SM1004TMEM4LOAD26SM100_TMEM_LOAD_16dp32b32xES12_NS13_INS14_ILi2ELi4ELi3EEES17_NSV_INS5_IJS18_SE_EEENS5_IJSE_SB_EEEEEEENS4_39AutoVectorizingCopyWithAssumedAlignmentILi128EEENS4_14SM90_TMA_STOREES20_S22_S22_EEEvvEEEEvNT_6ParamsE) ;  /* 0xffffff9402807950 */ /* 0x000fea0003c3ffff */
        .weak           $__internal_2_$__cuda_sm10x_tcgen05_guardrail_trap_unallocated_columns_being_dealloced
        .type           $__internal_2_$__cuda_sm10x_tcgen05_guardrail_trap_unallocated_columns_being_dealloced,@function
        .size           $__internal_2_$__cuda_sm10x_tcgen05_guardrail_trap_unallocated_columns_being_dealloced,(.L_x_131 - $__internal_2_$__cuda_sm10x_tcgen05_guardrail_trap_unallocated_columns_being_dealloced)
$__internal_2_$__cuda_sm10x_tcgen05_guardrail_trap_unallocated_columns_being_dealloced:
[----:B------:R-:W-:Y:S05]  /*6a00*/  BPT.TRAP 0x1 ;  /* 0x000000040000795c */ /* 0x000fea0000300000 */
[----:B------:R-:W-:-:S04]  /*6a10*/  HFMA2 R3, -RZ, RZ, 0, 0 ;  /* 0x00000000ff037431 */ /* 0x000fc800000001ff */
[----:B------:R-:W-:Y:S05]  /*6a20*/  RET.REL.NODEC R2 `(_ZN7cutlass13device_kernelINS_4gemm6kernel13GemmUniversalIN4cute5tupleIJiiiiEEENS1_10collective13CollectiveMmaINS1_35MainloopSm100TmaUmmaWarpSpecializedILi5ELi2ELi4ENS5_IJNS4_1CILi1EEESB_SB_EEEEENS5_IJNSA_ILi64EEESE_NSA_ILi32EEEEEENS_12float_e5m2_tENS5_IJlSB_lEEESH_SI_NS4_8TiledMMAINS4_8MMA_AtomIJNS4_10MMA_TraitsINS4_19SM100_MMA_F8F6F4_SSEJSH_SH_fSE_SE_NS4_17integral_constantINS4_4UMMA5MajorELSP_0EEESQ_NSN_INSO_7ScaleInELSR_0EEESS_EEEEEENS4_6LayoutISC_NS5_IJNSA_ILi0EEESW_SW_EEEEENS5_IJNS4_10UnderscoreESZ_SZ_EEEEENS4_13SM90_TMA_LOADENS4_14ComposedLayoutINS4_7SwizzleILi1ELi4ELi3EEENS4_18smem_ptr_flag_bitsILi8EEENSV_INS5_IJNSA_ILi8EEESF_EEENS5_IJSF_SB_EEEEEEEvNS4_8identityES12_S1C_vS1D_EENS_8epilogue10collective18CollectiveEpilogueINS1F_23Sm100TmaWarpSpecializedILi1ELi1ELi32ELb0ELb0EEEJSG_NS5_IJNSV_ISE_SB_EES1K_EEESH_SI_SH_SI_NS1F_6fusion15FusionCallbacksIS1J_NS1M_17LinearCombinationISH_fSH_fLNS_15FloatRoundStyleE2EEESG_S1L_JEEENS4_5SM1004TMEM4LOAD26SM100_TMEM_LOAD_16dp32b32xES12_NS13_INS14_ILi2ELi4ELi3EEES17_NSV_INS5_IJS18_SE_EEENS5_IJSE_SB_EEEEEEENS4_39AutoVectorizingCopyWithAssumedAlignmentILi128EEENS4_14SM90_TMA_STOREES20_S22_S22_EEEvvEEEEvNT_6ParamsE) ;  /* 0xffffff9402747950 */ /* 0x000fea0003c3ffff */
.L_x_130:
[----:B------:R-:W-:-:S00]  /*6a30*/  BRA `(.L_x_130) ;  /* 0xfffffffc00fc7947 */ /* 0x000fc0000383ffff */
[----:B------:R-:W-:-:S00]  /*6a40*/  NOP ;  /* 0x0000000000007918 */ /* 0x000fc00000000000 */
        /* <DEDUP_REMOVED lines=11> */
.L_x_131:


//--------------------- .nv.global.init           --------------------------
	.section	.nv.global.init,"aw",@progbits
.nv.global.init:
	.type		$str$27,@object
	.size		$str$27,($str$28 - $str$27)
$str$27:
        /*0000*/ 	.byte	0x28, 0x61, 0x64, 0x64, 0x72, 0x65, 0x73, 0x73, 0x20, 0x26, 0x20, 0x6d, 0x61, 0x73, 0x6b, 0x29
        /*0010*/ 	.byte	0x20, 0x3d, 0x3d, 0x20, 0x30, 0x00
	.type		$str$28,@object
	.size		$str$28,($str$26 - $str$28)
$str$28:
        /*0016*/ 	.byte	0x2f, 0x74, 0x6d, 0x70, 0x2f, 0x63, 0x75, 0x74, 0x6c, 0x61, 0x73, 0x73, 0x5f, 0x73, 0x77, 0x65
        /*0026*/ 	.byte	0x65, 0x70, 0x5f, 0x73, 0x72, 0x63, 0x2f, 0x69, 0x6e, 0x63, 0x6c, 0x75, 0x64, 0x65, 0x2f, 0x63
        /*0036*/ 	.byte	0x75, 0x74, 0x65, 0x2f, 0x70, 0x6f, 0x69, 0x6e, 0x74, 0x65, 0x72, 0x5f, 0x66, 0x6c, 0x61, 0x67
        /*0046*/ 	.byte	0x67, 0x65, 0x64, 0x2e, 0x68, 0x70, 0x70, 0x00
	.type		$str$26,@object
	.size		$str$26,($str$25 - $str$26)
$str$26:
        /*004e*/ 	.byte	0x2f, 0x74, 0x6d, 0x70, 0x2f, 0x63, 0x75, 0x74, 0x6c, 0x61, 0x73, 0x73, 0x5f, 0x73, 0x77, 0x65
        /*005e*/ 	.byte	0x65, 0x70, 0x5f, 0x73, 0x72, 0x63, 0x2f, 0x69, 0x6e, 0x63, 0x6c, 0x75, 0x64, 0x65, 0x2f, 0x63
        /*006e*/ 	.byte	0x75, 0x74, 0x65, 0x2f, 0x61, 0x74, 0x6f, 0x6d, 0x2f, 0x63, 0x6f, 0x70, 0x79, 0x5f, 0x74, 0x72
        /*007e*/ 	.byte	0x61, 0x69, 0x74, 0x73, 0x5f, 0x73, 0x6d, 0x31, 0x30, 0x30, 0x2e, 0x68, 0x70, 0x70, 0x00
	.type		$str$25,@object
	.size		$str$25,(__unnamed_1 - $str$25)
$str$25:
        /*008d*/ 	.byte	0x28, 0x28, 0x75, 0x69, 0x6e, 0x74, 0x33, 0x32, 0x5f, 0x74, 0x28, 0x74, 0x68, 0x72, 0x65, 0x61
        /*009d*/ 	.byte	0x64, 0x49, 0x64, 0x78, 0x2e, 0x78, 0x29, 0x20, 0x2f, 0x20, 0x33, 0x32, 0x29, 0x20, 0x25, 0x20
        /*00ad*/ 	.byte	0x34, 0x29, 0x20, 0x3d, 0x3d, 0x20, 0x28, 0x28, 0x28, 0x74, 0x6d, 0x65, 0x6d, 0x5f, 0x61, 0x64
        /*00bd*/ 	.byte	0x64, 0x72, 0x20, 0x3e, 0x3e, 0x20, 0x31, 0x36, 0x29, 0x20, 0x2f, 0x20, 0x33, 0x32, 0x29, 0x20
        /*00cd*/ 	.byte	0x25, 0x20, 0x34, 0x29, 0x00
	.type		__unnamed_1,@object
	.size		__unnamed_1,(__unnamed_2 - __unnamed_1)
__unnamed_1:
        /*00d2*/ 	.byte	0x61, 0x75, 0x74, 0x6f, 0x20, 0x63, 0x75, 0x74, 0x65, 0x3a, 0x3a, 0x61, 0x73, 0x5f, 0x70, 0x6f
        /* <DEDUP_REMOVED lines=24> */
        /*0262*/ 	.byte	0x3c, 0x34, 0x30, 0x39, 0x36, 0x3e, 0x3e, 0x3e, 0x3e, 0x5d, 0x00
	.type		__unnamed_2,@object
	.size		__unnamed_2,(.L_2 - __unnamed_2)
__unnamed_2:
        /* <DEDUP_REMOVED lines=40> */
        /*04ed*/ 	.byte	0x74, 0x65, 0x3a, 0x3a, 0x43, 0x3c, 0x30, 0x3e, 0x3e, 0x3e, 0x3e, 0x5d, 0x00
.L_2:


//--------------------- .nv.shared._ZN7cutlass13device_kernelINS_4gemm6kernel13GemmUniversalIN4cute5tupleIJiiiiEEENS1_10collective13CollectiveMmaINS1_35MainloopSm100TmaUmmaWarpSpecializedILi5ELi2ELi4ENS5_IJNS4_1CILi1EEESB_SB_EEEEENS5_IJNSA_ILi64EEESE_NSA_ILi32EEEEEENS_12float_e5m2_tENS5_IJlSB_lEEESH_SI_NS4_8TiledMMAINS4_8MMA_AtomIJNS4_10MMA_TraitsINS4_19SM100_MMA_F8F6F4_SSEJSH_SH_fSE_SE_NS4_17integral_constantINS4_4UMMA5MajorELSP_0EEESQ_NSN_INSO_7ScaleInELSR_0EEESS_EEEEEENS4_6LayoutISC_NS5_IJNSA_ILi0EEESW_SW_EEEEENS5_IJNS4_10UnderscoreESZ_SZ_EEEEENS4_13SM90_TMA_LOADENS4_14ComposedLayoutINS4_7SwizzleILi1ELi4ELi3EEENS4_18smem_ptr_flag_bitsILi8EEENSV_INS5_IJNSA_ILi8EEESF_EEENS5_IJSF_SB_EEEEEEEvNS4_8identityES12_S1C_vS1D_EENS_8epilogue10collective18CollectiveEpilogueINS1F_23Sm100TmaWarpSpecializedILi1ELi1ELi32ELb0ELb0EEEJSG_NS5_IJNSV_ISE_SB_EES1K_EEESH_SI_SH_SI_NS1F_6fusion15FusionCallbacksIS1J_NS1M_17LinearCombinationISH_fSH_fLNS_15FloatRoundStyleE2EEESG_S1L_JEEENS4_5SM1004TMEM4LOAD26SM100_TMEM_LOAD_16dp32b32xES12_NS13_INS14_ILi2ELi4ELi3EEES17_NSV_INS5_IJS18_SE_EEENS5_IJSE_SB_EEEEEEENS4_39AutoVectorizingCopyWithAssumedAlignmentILi128EEENS4_14SM90_TMA_STOREES20_S22_S22_EEEvvEEEEvNT_6ParamsE --------------------------
	.section	.nv.shared._ZN7cutlass13device_kernelINS_4gemm6kernel13GemmUniversalIN4cute5tupleIJiiiiEEENS1_10collective13CollectiveMmaINS1_35MainloopSm100TmaUmmaWarpSpecializedILi5ELi2ELi4ENS5_IJNS4_1CILi1EEESB_SB_EEEEENS5_IJNSA_ILi64EEESE_NSA_ILi32EEEEEENS_12float_e5m2_tENS5_IJlSB_lEEESH_SI_NS4_8TiledMMAINS4_8MMA_AtomIJNS4_10MMA_TraitsINS4_19SM100_MMA_F8F6F4_SSEJSH_SH_fSE_SE_NS4_17integral_constantINS4_4UMMA5MajorELSP_0EEESQ_NSN_INSO_7ScaleInELSR_0EEESS_EEEEEENS4_6LayoutISC_NS5_IJNSA_ILi0EEESW_SW_EEEEENS5_IJNS4_10UnderscoreESZ_SZ_EEEEENS4_13SM90_TMA_LOADENS4_14ComposedLayoutINS4_7SwizzleILi1ELi4ELi3EEENS4_18smem_ptr_flag_bitsILi8EEENSV_INS5_IJNSA_ILi8EEESF_EEENS5_IJSF_SB_EEEEEEEvNS4_8identityES12_S1C_vS1D_EENS_8epilogue10collective18CollectiveEpilogueINS1F_23Sm100TmaWarpSpecializedILi1ELi1ELi32ELb0ELb0EEEJSG_NS5_IJNSV_ISE_SB_EES1K_EEESH_SI_SH_SI_NS1F_6fusion15FusionCallbacksIS1J_NS1M_17LinearCombinationISH_fSH_fLNS_15FloatRoundStyleE2EEESG_S1L_JEEENS4_5SM1004TMEM4LOAD26SM100_TMEM_LOAD_16dp32b32xES12_NS13_INS14_ILi2ELi4ELi3EEES17_NSV_INS5_IJS18_SE_EEENS5_IJSE_SB_EEEEEEENS4_39AutoVectorizingCopyWithAssumedAlignmentILi128EEENS4_14SM90_TMA_STOREES20_S22_S22_EEEvvEEEEvNT_6ParamsE,"aw",@nobits
	.sectionflags	@""
	.align	16
	.zero		1024


//--------------------- .nv.shared.reserved.0     --------------------------
	.section	.nv.shared.reserved.0,"aw",@nobits
	.weak		__nv_reservedSMEM_offset_0_alias
	.size		__nv_reservedSMEM_offset_0_alias, 0, 64
	.other		__nv_reservedSMEM_offset_0_alias,@"STO_CUDA_RESERVED_SHARED STV_DEFAULT"
__nv_reservedSMEM_offset_0_alias:
	.zero		0
.nv.shared.reserved.0:
	.zero		64
	.weak		__nv_reservedSMEM_tcgen05_partition
	.type		__nv_reservedSMEM_tcgen05_partition,@object
	.size		__nv_reservedSMEM_tcgen05_partition,(.L_0 - __nv_reservedSMEM_tcgen05_partition)
__nv_reservedSMEM_tcgen05_partition:
	.zero		32
.L_0:


//--------------------- .nv.global                --------------------------
	.section	.nv.global,"aw",@nobits
.nv.global:
	.type		_ZN40_INTERNAL_db412f46_4_k_cu_a08ce971_173694cute1_E,@object
	.size		_ZN40_INTERNAL_db412f46_4_k_cu_a08ce971_173694cute1_E,(_ZN40_INTERNAL_db412f46_4_k_cu_a08ce971_173694cuda3std3__45__cpo6cbeginE - _ZN40_INTERNAL_db412f46_4_k_cu_a08ce971_173694cute1_E)
_ZN40_INTERNAL_db412f46_4_k_cu_a08ce971_173694cute1_E:
	.zero		1
	.type		_ZN40_INTERNAL_db412f46_4_k_cu_a08ce971_173694cuda3std3__45__cpo6cbeginE,@object
	.size		_ZN40_INTERNAL_db412f46_4_k_cu_a08ce971_173694cuda3std3__45__cpo6cbeginE,(_ZN40_INTERNAL_db412f46_4_k_cu_a08ce971_173694cuda3std3__48in_placeE - _ZN40_INTERNAL_db412f46_4_k_cu_a08ce971_173694cuda3std3__45__cpo6cbeginE)
_ZN40_INTERNAL_db412f46_4_k_cu_a08ce971_173694cuda3std3__45__cpo6cbeginE:
	.zero		1
	.type		_ZN40_INTERNAL_db412f46_4_k_cu_a08ce971_173694cuda3std3__48in_placeE,@object
	.size		_ZN40_INTERNAL_db412f46_4_k_cu_a08ce971_173694cuda3std3__48in_placeE,(_ZN40_INTERNAL_db412f46_4_k_cu_a08ce971_173694cuda3std6ranges3__45__cpo9iter_moveE - _ZN40_INTERNAL_db412f46_4_k_cu_a08ce971_173694cuda3std3__48in_placeE)
_ZN40_INTERNAL_db412f46_4_k_cu_a08ce971_173694cuda3std3__48in_placeE:
	.zero		1
	.type		_ZN40_INTERNAL_db412f46_4_k_cu_a08ce971_173694cuda3std6ranges3__45__cpo9iter_moveE,@object
	.size		_ZN40_INTERNAL_db412f46_4_k_cu_a08ce971_173694cuda3std6ranges3__45__cpo9iter_moveE,(_ZN40_INTERNAL_db412f46_4_k_cu_a08ce971_173694cuda3std3__45__cpo5beginE - _ZN40_INTERNAL_db412f46_4_k_cu_a08ce971_173694cuda3std6ranges3__45__cpo9iter_moveE)
_ZN40_INTERNAL_db412f46_4_k_cu_a08ce971_173694cuda3std6ranges3__45__cpo9iter_moveE:
	.zero		1
	.type		_ZN40_INTERNAL_db412f46_4_k_cu_a08ce971_173694cuda3std3__45__cpo5beginE,@object
	.size		_ZN40_INTERNAL_db412f46_4_k_cu_a08ce971_173694cuda3std3__45__cpo5beginE,(_ZN40_INTERNAL_db412f46_4_k_cu_a08ce971_173694cuda3std3__442_GLOBAL__N__db412f46_4_k_cu_a08ce971_173696ignoreE - _ZN40_INTERNAL_db412f46_4_k_cu_a08ce971_173694cuda3std3__45__cpo5beginE)
_ZN40_INTERNAL_db412f46_4_k_cu_a08ce971_173694cuda3std3__45__cpo5beginE:
	.zero		1
	.type		_ZN40_INTERNAL_db412f46_4_k_cu_a08ce971_173694cuda3std3__442_GLOBAL__N__db412f46_4_k_cu_a08ce971_173696ignoreE,@object
	.size		_ZN40_INTERNAL_db412f46_4_k_cu_a08ce971_173694cuda3std3__442_GLOBAL__N__db412f46_4_k_cu_a08ce971_173696ignoreE,(_ZN40_INTERNAL_db412f46_4_k_cu_a08ce971_173694cute7productE - _ZN40_INTERNAL_db412f46_4_k_cu_a08ce971_173694cuda3std3__442_GLOBAL__N__db412f46_4_k_cu_a08ce971_173696ignoreE)
_ZN40_INTERNAL_db412f46_4_k_cu_a08ce971_173694cuda3std3__442_GLOBAL__N__db412f46_4_k_cu_a08ce971_173696ignoreE:
	.zero		1
	.type		_ZN40_INTERNAL_db412f46_4_k_cu_a08ce971_173694cute7productE,@object
	.size		_ZN40_INTERNAL_db412f46_4_k_cu_a08ce971_173694cute7productE,(_ZN40_INTERNAL_db412f46_4_k_cu_a08ce971_173694cuda3std3__45__cpo3endE - _ZN40_INTERNAL_db412f46_4_k_cu_a08ce971_173694cute7productE)
_ZN40_INTERNAL_db412f46_4_k_cu_a08ce971_173694cute7productE:
	.zero		1
	.type		_ZN40_INTERNAL_db412f46_4_k_cu_a08ce971_173694cuda3std3__45__cpo3endE,@object
	.size		_ZN40_INTERNAL_db412f46_4_k_cu_a08ce971_173694cuda3std3__45__cpo3endE,(_ZN40_INTERNAL_db412f46_4_k_cu_a08ce971_173694cuda3std3__419piecewise_constructE - _ZN40_INTERNAL_db412f46_4_k_cu_a08ce971_173694cuda3std3__45__cpo3endE)
_ZN40_INTERNAL_db412f46_4_k_cu_a08ce971_173694cuda3std3__45__cpo3endE:
	.zero		1
	.type		_ZN40_INTERNAL_db412f46_4_k_cu_a08ce971_173694cuda3std3__419piecewise_constructE,@object
	.size		_ZN40_INTERNAL_db412f46_4_k_cu_a08ce971_173694cuda3std3__419piecewise_constructE,(_ZN40_INTERNAL_db412f46_4_k_cu_a08ce971_173694cuda3std3__45__cpo4cendE - _ZN40_INTERNAL_db412f46_4_k_cu_a08ce971_173694cuda3std3__419piecewise_constructE)
_ZN40_INTERNAL_db412f46_4_k_cu_a08ce971_173694cuda3std3__419piecewise_constructE:
	.zero		1
	.type		_ZN40_INTERNAL_db412f46_4_k_cu_a08ce971_173694cuda3std3__45__cpo4cendE,@object
	.size		_ZN40_INTERNAL_db412f46_4_k_cu_a08ce971_173694cuda3std3__45__cpo4cendE,(_ZN40_INTERNAL_db412f46_4_k_cu_a08ce971_173694cuda3std6ranges3__45__cpo4swapE - _ZN40_INTERNAL_db412f46_4_k_cu_a08ce971_173694cuda3std3__45__cpo4cendE)
_ZN40_INTERNAL_db412f46_4_k_cu_a08ce971_173694cuda3std3__45__cpo4cendE:
	.zero		1
	.type		_ZN40_INTERNAL_db412f46_4_k_cu_a08ce971_173694cuda3std6ranges3__45__cpo4swapE,@object
	.size		_ZN40_INTERNAL_db412f46_4_k_cu_a08ce971_173694cuda3std6ranges3__45__cpo4swapE,(.L_10 - _ZN40_INTERNAL_db412f46_4_k_cu_a08ce971_173694cuda3std6ranges3__45__cpo4swapE)
_ZN40_INTERNAL_db412f46_4_k_cu_a08ce971_173694cuda3std6ranges3__45__cpo4swapE:
	.zero		1
.L_10:


//--------------------- .nv.constant0._ZN7cutlass13device_kernelINS_4gemm6kernel13GemmUniversalIN4cute5tupleIJiiiiEEENS1_10collective13CollectiveMmaINS1_35MainloopSm100TmaUmmaWarpSpecializedILi5ELi2ELi4ENS5_IJNS4_1CILi1EEESB_SB_EEEEENS5_IJNSA_ILi64EEESE_NSA_ILi32EEEEEENS_12float_e5m2_tENS5_IJlSB_lEEESH_SI_NS4_8TiledMMAINS4_8MMA_AtomIJNS4_10MMA_TraitsINS4_19SM100_MMA_F8F6F4_SSEJSH_SH_fSE_SE_NS4_17integral_constantINS4_4UMMA5MajorELSP_0EEESQ_NSN_INSO_7ScaleInELSR_0EEESS_EEEEEENS4_6LayoutISC_NS5_IJNSA_ILi0EEESW_SW_EEEEENS5_IJNS4_10UnderscoreESZ_SZ_EEEEENS4_13SM90_TMA_LOADENS4_14ComposedLayoutINS4_7SwizzleILi1ELi4ELi3EEENS4_18smem_ptr_flag_bitsILi8EEENSV_INS5_IJNSA_ILi8EEESF_EEENS5_IJSF_SB_EEEEEEEvNS4_8identityES12_S1C_vS1D_EENS_8epilogue10collective18CollectiveEpilogueINS1F_23Sm100TmaWarpSpecializedILi1ELi1ELi32ELb0ELb0EEEJSG_NS5_IJNSV_ISE_SB_EES1K_EEESH_SI_SH_SI_NS1F_6fusion15FusionCallbacksIS1J_NS1M_17LinearCombinationISH_fSH_fLNS_15FloatRoundStyleE2EEESG_S1L_JEEENS4_5SM1004TMEM4LOAD26SM100_TMEM_LOAD_16dp32b32xES12_NS13_INS14_ILi2ELi4ELi3EEES17_NSV_INS5_IJS18_SE_EEENS5_IJSE_SB_EEEEEEENS4_39AutoVectorizingCopyWithAssumedAlignmentILi128EEENS4_14SM90_TMA_STOREES20_S22_S22_EEEvvEEEEvNT_6ParamsE --------------------------
	.section	.nv.constant0._ZN7cutlass13device_kernelINS_4gemm6kernel13GemmUniversalIN4cute5tupleIJiiiiEEENS1_10collective13CollectiveMmaINS1_35MainloopSm100TmaUmmaWarpSpecializedILi5ELi2ELi4ENS5_IJNS4_1CILi1EEESB_SB_EEEEENS5_IJNSA_ILi64EEESE_NSA_ILi32EEEEEENS_12float_e5m2_tENS5_IJlSB_lEEESH_SI_NS4_8TiledMMAINS4_8MMA_AtomIJNS4_10MMA_TraitsINS4_19SM100_MMA_F8F6F4_SSEJSH_SH_fSE_SE_NS4_17integral_constantINS4_4UMMA5MajorELSP_0EEESQ_NSN_INSO_7ScaleInELSR_0EEESS_EEEEEENS4_6LayoutISC_NS5_IJNSA_ILi0EEESW_SW_EEEEENS5_IJNS4_10UnderscoreESZ_SZ_EEEEENS4_13SM90_TMA_LOADENS4_14ComposedLayoutINS4_7SwizzleILi1ELi4ELi3EEENS4_18smem_ptr_flag_bitsILi8EEENSV_INS5_IJNSA_ILi8EEESF_EEENS5_IJSF_SB_EEEEEEEvNS4_8identityES12_S1C_vS1D_EENS_8epilogue10collective18CollectiveEpilogueINS1F_23Sm100TmaWarpSpecializedILi1ELi1ELi32ELb0ELb0EEEJSG_NS5_IJNSV_ISE_SB_EES1K_EEESH_SI_SH_SI_NS1F_6fusion15FusionCallbacksIS1J_NS1M_17LinearCombinationISH_fSH_fLNS_15FloatRoundStyleE2EEESG_S1L_JEEENS4_5SM1004TMEM4LOAD26SM100_TMEM_LOAD_16dp32b32xES12_NS13_INS14_ILi2ELi4ELi3EEES17_NSV_INS5_IJS18_SE_EEENS5_IJSE_SB_EEEEEEENS4_39AutoVectorizingCopyWithAssumedAlignmentILi128EEENS4_14SM90_TMA_STOREES20_S22_S22_EEEvvEEEEvNT_6ParamsE,"a",@progbits
	.sectionflags	@""
	.align	4
.nv.constant0._ZN7cutlass13device_kernelINS_4gemm6kernel13GemmUniversalIN4cute5tupleIJiiiiEEENS1_10collective13CollectiveMmaINS1_35MainloopSm100TmaUmmaWarpSpecializedILi5ELi2ELi4ENS5_IJNS4_1CILi1EEESB_SB_EEEEENS5_IJNSA_ILi64EEESE_NSA_ILi32EEEEEENS_12float_e5m2_tENS5_IJlSB_lEEESH_SI_NS4_8TiledMMAINS4_8MMA_AtomIJNS4_10MMA_TraitsINS4_19SM100_MMA_F8F6F4_SSEJSH_SH_fSE_SE_NS4_17integral_constantINS4_4UMMA5MajorELSP_0EEESQ_NSN_INSO_7ScaleInELSR_0EEESS_EEEEEENS4_6LayoutISC_NS5_IJNSA_ILi0EEESW_SW_EEEEENS5_IJNS4_10UnderscoreESZ_SZ_EEEEENS4_13SM90_TMA_LOADENS4_14ComposedLayoutINS4_7SwizzleILi1ELi4ELi3EEENS4_18smem_ptr_flag_bitsILi8EEENSV_INS5_IJNSA_ILi8EEESF_EEENS5_IJSF_SB_EEEEEEEvNS4_8identityES12_S1C_vS1D_EENS_8epilogue10collective18CollectiveEpilogueINS1F_23Sm100TmaWarpSpecializedILi1ELi1ELi32ELb0ELb0EEEJSG_NS5_IJNSV_ISE_SB_EES1K_EEESH_SI_SH_SI_NS1F_6fusion15FusionCallbacksIS1J_NS1M_17LinearCombinationISH_fSH_fLNS_15FloatRoundStyleE2EEESG_S1L_JEEENS4_5SM1004TMEM4LOAD26SM100_TMEM_LOAD_16dp32b32xES12_NS13_INS14_ILi2ELi4ELi3EEES17_NSV_INS5_IJS18_SE_EEENS5_IJSE_SB_EEEEEEENS4_39AutoVectorizingCopyWithAssumedAlignmentILi128EEENS4_14SM90_TMA_STOREES20_S22_S22_EEEvvEEEEvNT_6ParamsE:
	.zero		2944


//--------------------- SYMBOLS --------------------------

	.type		.nv.reservedSmem.offset0,@object
	.size		.nv.reservedSmem.offset0,0x4
	.type		.nv.reservedSmem.cap,@object
	.size		.nv.reservedSmem.cap,0x4
	.type		__assertfail,@function
